//
// Generated by NVIDIA NVVM Compiler
//
// Compiler Build ID: CL-36424714
// Cuda compilation tools, release 13.0, V13.0.88
// Based on NVVM 20.0.0
//

.version 9.0
.target sm_100
.address_size 64

	// .globl	_Z17_2Dstencil_globalPiS_Pfiiii
.extern .shared .align 16 .b8 shared[];

.visible .entry _Z17_2Dstencil_globalPiS_Pfiiii(
	.param .u64 .ptr .align 1 _Z17_2Dstencil_globalPiS_Pfiiii_param_0,
	.param .u64 .ptr .align 1 _Z17_2Dstencil_globalPiS_Pfiiii_param_1,
	.param .u64 .ptr .align 1 _Z17_2Dstencil_globalPiS_Pfiiii_param_2,
	.param .u32 _Z17_2Dstencil_globalPiS_Pfiiii_param_3,
	.param .u32 _Z17_2Dstencil_globalPiS_Pfiiii_param_4,
	.param .u32 _Z17_2Dstencil_globalPiS_Pfiiii_param_5,
	.param .u32 _Z17_2Dstencil_globalPiS_Pfiiii_param_6
)
{
	.reg .pred 	%p<29>;
	.reg .b32 	%r<451>;
	.reg .b32 	%f<191>;
	.reg .b64 	%rd<28>;

	ld.param.u64 	%rd9, [_Z17_2Dstencil_globalPiS_Pfiiii_param_0];
	ld.param.u64 	%rd11, [_Z17_2Dstencil_globalPiS_Pfiiii_param_2];
	ld.param.u32 	%r121, [_Z17_2Dstencil_globalPiS_Pfiiii_param_4];
	ld.param.u32 	%r122, [_Z17_2Dstencil_globalPiS_Pfiiii_param_5];
	ld.param.u32 	%r123, [_Z17_2Dstencil_globalPiS_Pfiiii_param_6];
	cvta.to.global.u64 	%rd1, %rd11;
	mov.u32 	%r1, %tid.x;
	mov.u32 	%r124, %ctaid.x;
	mov.u32 	%r2, %ntid.x;
	mul.lo.s32 	%r3, %r124, %r2;
	mov.u32 	%r4, %tid.y;
	mov.u32 	%r125, %ctaid.y;
	mov.u32 	%r5, %ntid.y;
	mul.lo.s32 	%r6, %r125, %r5;
	shr.u32 	%r126, %r122, 31;
	add.s32 	%r127, %r122, %r126;
	shr.s32 	%r7, %r127, 1;
	mul.lo.s32 	%r8, %r7, %r123;
	mad.lo.s32 	%r9, %r4, %r2, %r1;
	mul.lo.s32 	%r128, %r123, %r122;
	add.s32 	%r10, %r128, %r2;
	add.s32 	%r129, %r128, %r5;
	mul.lo.s32 	%r11, %r10, %r129;
	setp.ge.s32 	%p1, %r9, %r11;
	@%p1 bra 	$L__BB0_5;
	sub.s32 	%r12, %r3, %r8;
	sub.s32 	%r13, %r6, %r8;
	mul.lo.s32 	%r14, %r2, %r5;
	cvta.to.global.u64 	%rd2, %rd9;
	mov.u32 	%r417, %r9;
$L__BB0_2:
	ld.param.u32 	%r411, [_Z17_2Dstencil_globalPiS_Pfiiii_param_3];
	div.s32 	%r131, %r417, %r10;
	mul.lo.s32 	%r132, %r131, %r10;
	sub.s32 	%r133, %r417, %r132;
	add.s32 	%r134, %r133, %r12;
	add.s32 	%r135, %r131, %r13;
	mad.lo.s32 	%r16, %r135, %r411, %r134;
	setp.lt.s32 	%p2, %r16, 1;
	setp.ge.u32 	%p3, %r134, %r411;
	setp.ge.u32 	%p4, %r135, %r121;
	or.pred  	%p5, %p3, %p4;
	mov.b32 	%r418, 0;
	or.pred  	%p6, %p5, %p2;
	@%p6 bra 	$L__BB0_4;
	mul.wide.u32 	%rd12, %r16, 4;
	add.s64 	%rd13, %rd2, %rd12;
	ld.global.u32 	%r418, [%rd13];
$L__BB0_4:
	shl.b32 	%r136, %r417, 2;
	mov.u32 	%r137, shared;
	add.s32 	%r138, %r137, %r136;
	st.shared.u32 	[%r138], %r418;
	add.s32 	%r417, %r417, %r14;
	setp.lt.s32 	%p7, %r417, %r11;
	@%p7 bra 	$L__BB0_2;
$L__BB0_5:
	ld.param.u32 	%r413, [_Z17_2Dstencil_globalPiS_Pfiiii_param_6];
	bar.sync 	0;
	setp.lt.s32 	%p8, %r413, 2;
	@%p8 bra 	$L__BB0_25;
	ld.param.u32 	%r419, [_Z17_2Dstencil_globalPiS_Pfiiii_param_6];
	shl.b32 	%r139, %r11, 2;
	mov.u32 	%r140, shared;
	add.s32 	%r20, %r140, %r139;
	shl.b32 	%r22, %r10, 4;
	neg.s32 	%r21, %r22;
	mul.lo.s32 	%r23, %r10, 12;
	shl.b32 	%r24, %r10, 3;
	shl.b32 	%r25, %r10, 2;
	add.s64 	%rd3, %rd1, 8;
$L__BB0_7:
	ld.param.u32 	%r415, [_Z17_2Dstencil_globalPiS_Pfiiii_param_6];
	add.s32 	%r27, %r419, -1;
	mul.lo.s32 	%r141, %r27, %r122;
	add.s32 	%r28, %r141, %r2;
	add.s32 	%r142, %r141, %r5;
	sub.s32 	%r143, %r415, %r27;
	mul.lo.s32 	%r144, %r143, %r122;
	shr.u32 	%r145, %r144, 31;
	add.s32 	%r146, %r144, %r145;
	shr.s32 	%r29, %r146, 1;
	mul.lo.s32 	%r30, %r28, %r142;
	setp.ge.s32 	%p9, %r9, %r30;
	@%p9 bra 	$L__BB0_21;
	setp.lt.s32 	%p10, %r122, 2;
	ld.global.f32 	%f1, [%rd1];
	mov.u32 	%r421, %r9;
	@%p10 bra 	$L__BB0_9;
	bra.uni 	$L__BB0_11;
$L__BB0_9:
	mov.u32 	%r420, %r9;
$L__BB0_10:
	div.s32 	%r271, %r420, %r28;
	mul.lo.s32 	%r272, %r271, %r28;
	sub.s32 	%r273, %r420, %r272;
	add.s32 	%r274, %r273, %r29;
	add.s32 	%r275, %r271, %r29;
	mad.lo.s32 	%r276, %r275, %r10, %r274;
	shl.b32 	%r277, %r276, 2;
	mov.u32 	%r278, shared;
	add.s32 	%r279, %r278, %r277;
	ld.shared.u32 	%r280, [%r279];
	cvt.rn.f32.s32 	%f95, %r280;
	mul.f32 	%f96, %f1, %f95;
	cvt.rzi.s32.f32 	%r281, %f96;
	add.s32 	%r282, %r20, %r277;
	st.shared.u32 	[%r282], %r281;
	mad.lo.s32 	%r420, %r2, %r5, %r420;
	setp.lt.s32 	%p18, %r420, %r30;
	@%p18 bra 	$L__BB0_10;
	bra.uni 	$L__BB0_21;
$L__BB0_11:
	add.s32 	%r149, %r7, -1;
	setp.lt.u32 	%p11, %r149, 3;
	div.s32 	%r35, %r421, %r28;
	mul.lo.s32 	%r150, %r35, %r28;
	sub.s32 	%r151, %r421, %r150;
	add.s32 	%r34, %r151, %r29;
	add.s32 	%r36, %r35, %r29;
	mad.lo.s32 	%r37, %r36, %r10, %r34;
	shl.b32 	%r152, %r37, 2;
	mov.u32 	%r153, shared;
	add.s32 	%r38, %r153, %r152;
	ld.shared.u32 	%r154, [%r38];
	cvt.rn.f32.s32 	%f2, %r154;
	mul.f32 	%f3, %f1, %f2;
	cvt.rzi.s32.f32 	%r435, %f3;
	mov.b32 	%r433, 1;
	@%p11 bra 	$L__BB0_15;
	and.b32  	%r157, %r7, 1073741820;
	neg.s32 	%r425, %r157;
	add.s32 	%r158, %r29, %r35;
	add.s32 	%r159, %r158, -2;
	mad.lo.s32 	%r160, %r10, %r159, %r34;
	shl.b32 	%r41, %r160, 2;
	add.s32 	%r161, %r158, -4;
	mad.lo.s32 	%r162, %r10, %r161, %r34;
	shl.b32 	%r42, %r162, 2;
	add.s32 	%r163, %r158, -3;
	mad.lo.s32 	%r164, %r10, %r163, %r34;
	shl.b32 	%r43, %r164, 2;
	mad.lo.s32 	%r165, %r10, %r158, %r10;
	add.s32 	%r166, %r34, %r165;
	shl.b32 	%r167, %r166, 2;
	mov.u32 	%r427, shared;
	add.s32 	%r424, %r427, %r167;
	shl.b32 	%r168, %r37, 2;
	add.s32 	%r169, %r427, %r168;
	add.s32 	%r423, %r169, 8;
	add.s32 	%r422, %r169, -8;
	add.s32 	%r170, %r158, -1;
	mad.lo.s32 	%r171, %r10, %r170, %r34;
	shl.b32 	%r47, %r171, 2;
	mov.b32 	%r426, 0;
	mov.u64 	%rd26, %rd3;
$L__BB0_13:
	.pragma "nounroll";
	ld.shared.u32 	%r172, [%r423+-4];
	cvt.rn.f32.s32 	%f4, %r172;
	ld.global.f32 	%f5, [%rd26+-4];
	cvt.rn.f32.s32 	%f6, %r435;
	fma.rn.f32 	%f7, %f5, %f4, %f6;
	cvt.rzi.s32.f32 	%r173, %f7;
	ld.shared.u32 	%r174, [%r422+4];
	cvt.rn.f32.s32 	%f8, %r174;
	cvt.rn.f32.s32 	%f9, %r173;
	fma.rn.f32 	%f10, %f5, %f8, %f9;
	cvt.rzi.s32.f32 	%r175, %f10;
	ld.shared.u32 	%r176, [%r424];
	cvt.rn.f32.s32 	%f11, %r176;
	cvt.rn.f32.s32 	%f12, %r175;
	fma.rn.f32 	%f13, %f5, %f11, %f12;
	cvt.rzi.s32.f32 	%r177, %f13;
	add.s32 	%r178, %r427, %r47;
	ld.shared.u32 	%r179, [%r178];
	cvt.rn.f32.s32 	%f14, %r179;
	cvt.rn.f32.s32 	%f15, %r177;
	fma.rn.f32 	%f16, %f5, %f14, %f15;
	cvt.rzi.s32.f32 	%r180, %f16;
	ld.shared.u32 	%r181, [%r423];
	cvt.rn.f32.s32 	%f17, %r181;
	ld.global.f32 	%f18, [%rd26];
	cvt.rn.f32.s32 	%f19, %r180;
	fma.rn.f32 	%f20, %f18, %f17, %f19;
	cvt.rzi.s32.f32 	%r182, %f20;
	ld.shared.u32 	%r183, [%r422];
	cvt.rn.f32.s32 	%f21, %r183;
	cvt.rn.f32.s32 	%f22, %r182;
	fma.rn.f32 	%f23, %f18, %f21, %f22;
	cvt.rzi.s32.f32 	%r184, %f23;
	add.s32 	%r185, %r424, %r25;
	ld.shared.u32 	%r186, [%r185];
	cvt.rn.f32.s32 	%f24, %r186;
	cvt.rn.f32.s32 	%f25, %r184;
	fma.rn.f32 	%f26, %f18, %f24, %f25;
	cvt.rzi.s32.f32 	%r187, %f26;
	add.s32 	%r188, %r427, %r41;
	ld.shared.u32 	%r189, [%r188];
	cvt.rn.f32.s32 	%f27, %r189;
	cvt.rn.f32.s32 	%f28, %r187;
	fma.rn.f32 	%f29, %f18, %f27, %f28;
	cvt.rzi.s32.f32 	%r190, %f29;
	ld.shared.u32 	%r191, [%r423+4];
	cvt.rn.f32.s32 	%f30, %r191;
	ld.global.f32 	%f31, [%rd26+4];
	cvt.rn.f32.s32 	%f32, %r190;
	fma.rn.f32 	%f33, %f31, %f30, %f32;
	cvt.rzi.s32.f32 	%r192, %f33;
	ld.shared.u32 	%r193, [%r422+-4];
	cvt.rn.f32.s32 	%f34, %r193;
	cvt.rn.f32.s32 	%f35, %r192;
	fma.rn.f32 	%f36, %f31, %f34, %f35;
	cvt.rzi.s32.f32 	%r194, %f36;
	add.s32 	%r195, %r424, %r24;
	ld.shared.u32 	%r196, [%r195];
	cvt.rn.f32.s32 	%f37, %r196;
	cvt.rn.f32.s32 	%f38, %r194;
	fma.rn.f32 	%f39, %f31, %f37, %f38;
	cvt.rzi.s32.f32 	%r197, %f39;
	add.s32 	%r198, %r427, %r43;
	ld.shared.u32 	%r199, [%r198];
	cvt.rn.f32.s32 	%f40, %r199;
	cvt.rn.f32.s32 	%f41, %r197;
	fma.rn.f32 	%f42, %f31, %f40, %f41;
	cvt.rzi.s32.f32 	%r200, %f42;
	ld.shared.u32 	%r201, [%r423+8];
	cvt.rn.f32.s32 	%f43, %r201;
	ld.global.f32 	%f44, [%rd26+8];
	cvt.rn.f32.s32 	%f45, %r200;
	fma.rn.f32 	%f46, %f44, %f43, %f45;
	cvt.rzi.s32.f32 	%r202, %f46;
	ld.shared.u32 	%r203, [%r422+-8];
	cvt.rn.f32.s32 	%f47, %r203;
	cvt.rn.f32.s32 	%f48, %r202;
	fma.rn.f32 	%f49, %f44, %f47, %f48;
	cvt.rzi.s32.f32 	%r204, %f49;
	add.s32 	%r205, %r424, %r23;
	ld.shared.u32 	%r206, [%r205];
	cvt.rn.f32.s32 	%f50, %r206;
	cvt.rn.f32.s32 	%f51, %r204;
	fma.rn.f32 	%f52, %f44, %f50, %f51;
	cvt.rzi.s32.f32 	%r207, %f52;
	add.s32 	%r208, %r427, %r42;
	ld.shared.u32 	%r209, [%r208];
	cvt.rn.f32.s32 	%f53, %r209;
	cvt.rn.f32.s32 	%f54, %r207;
	fma.rn.f32 	%f55, %f44, %f53, %f54;
	cvt.rzi.s32.f32 	%r435, %f55;
	add.s32 	%r427, %r427, %r21;
	add.s32 	%r426, %r426, 4;
	add.s32 	%r425, %r425, 4;
	add.s64 	%rd26, %rd26, 16;
	add.s32 	%r424, %r424, %r22;
	add.s32 	%r423, %r423, 16;
	add.s32 	%r422, %r422, -16;
	setp.ne.s32 	%p12, %r425, 0;
	@%p12 bra 	$L__BB0_13;
	add.s32 	%r433, %r426, 1;
$L__BB0_15:
	and.b32  	%r211, %r7, 3;
	setp.eq.s32 	%p13, %r211, 0;
	@%p13 bra 	$L__BB0_20;
	setp.eq.s32 	%p14, %r211, 1;
	@%p14 bra 	$L__BB0_18;
	shl.b32 	%r212, %r433, 2;
	add.s32 	%r213, %r38, %r212;
	ld.shared.u32 	%r214, [%r213];
	cvt.rn.f32.s32 	%f56, %r214;
	mul.wide.u32 	%rd14, %r433, 4;
	add.s64 	%rd15, %rd1, %rd14;
	ld.global.f32 	%f57, [%rd15];
	cvt.rn.f32.s32 	%f58, %r435;
	fma.rn.f32 	%f59, %f57, %f56, %f58;
	cvt.rzi.s32.f32 	%r215, %f59;
	sub.s32 	%r216, %r37, %r433;
	shl.b32 	%r217, %r216, 2;
	mov.u32 	%r218, shared;
	add.s32 	%r219, %r218, %r217;
	ld.shared.u32 	%r220, [%r219];
	cvt.rn.f32.s32 	%f60, %r220;
	cvt.rn.f32.s32 	%f61, %r215;
	fma.rn.f32 	%f62, %f57, %f60, %f61;
	cvt.rzi.s32.f32 	%r221, %f62;
	add.s32 	%r222, %r433, %r36;
	mad.lo.s32 	%r223, %r222, %r10, %r34;
	shl.b32 	%r224, %r223, 2;
	add.s32 	%r225, %r218, %r224;
	ld.shared.u32 	%r226, [%r225];
	cvt.rn.f32.s32 	%f63, %r226;
	cvt.rn.f32.s32 	%f64, %r221;
	fma.rn.f32 	%f65, %f57, %f63, %f64;
	cvt.rzi.s32.f32 	%r227, %f65;
	sub.s32 	%r228, %r36, %r433;
	mad.lo.s32 	%r229, %r228, %r10, %r34;
	shl.b32 	%r230, %r229, 2;
	add.s32 	%r231, %r218, %r230;
	ld.shared.u32 	%r232, [%r231];
	cvt.rn.f32.s32 	%f66, %r232;
	cvt.rn.f32.s32 	%f67, %r227;
	fma.rn.f32 	%f68, %f57, %f66, %f67;
	cvt.rzi.s32.f32 	%r233, %f68;
	not.b32 	%r234, %r433;
	ld.shared.u32 	%r235, [%r213+4];
	cvt.rn.f32.s32 	%f69, %r235;
	ld.global.f32 	%f70, [%rd15+4];
	cvt.rn.f32.s32 	%f71, %r233;
	fma.rn.f32 	%f72, %f70, %f69, %f71;
	cvt.rzi.s32.f32 	%r236, %f72;
	ld.shared.u32 	%r237, [%r219+-4];
	cvt.rn.f32.s32 	%f73, %r237;
	cvt.rn.f32.s32 	%f74, %r236;
	fma.rn.f32 	%f75, %f70, %f73, %f74;
	cvt.rzi.s32.f32 	%r238, %f75;
	add.s32 	%r239, %r225, %r25;
	ld.shared.u32 	%r240, [%r239];
	cvt.rn.f32.s32 	%f76, %r240;
	cvt.rn.f32.s32 	%f77, %r238;
	fma.rn.f32 	%f78, %f70, %f76, %f77;
	cvt.rzi.s32.f32 	%r241, %f78;
	add.s32 	%r242, %r36, %r234;
	mad.lo.s32 	%r243, %r242, %r10, %r34;
	shl.b32 	%r244, %r243, 2;
	add.s32 	%r245, %r218, %r244;
	ld.shared.u32 	%r246, [%r245];
	cvt.rn.f32.s32 	%f79, %r246;
	cvt.rn.f32.s32 	%f80, %r241;
	fma.rn.f32 	%f81, %f70, %f79, %f80;
	cvt.rzi.s32.f32 	%r435, %f81;
	add.s32 	%r433, %r433, 2;
$L__BB0_18:
	and.b32  	%r247, %r7, 1;
	setp.eq.b32 	%p15, %r247, 1;
	not.pred 	%p16, %p15;
	@%p16 bra 	$L__BB0_20;
	shl.b32 	%r248, %r433, 2;
	add.s32 	%r249, %r38, %r248;
	ld.shared.u32 	%r250, [%r249];
	cvt.rn.f32.s32 	%f82, %r250;
	mul.wide.u32 	%rd16, %r433, 4;
	add.s64 	%rd17, %rd1, %rd16;
	ld.global.f32 	%f83, [%rd17];
	cvt.rn.f32.s32 	%f84, %r435;
	fma.rn.f32 	%f85, %f83, %f82, %f84;
	cvt.rzi.s32.f32 	%r251, %f85;
	sub.s32 	%r252, %r37, %r433;
	shl.b32 	%r253, %r252, 2;
	mov.u32 	%r254, shared;
	add.s32 	%r255, %r254, %r253;
	ld.shared.u32 	%r256, [%r255];
	cvt.rn.f32.s32 	%f86, %r256;
	cvt.rn.f32.s32 	%f87, %r251;
	fma.rn.f32 	%f88, %f83, %f86, %f87;
	cvt.rzi.s32.f32 	%r257, %f88;
	add.s32 	%r258, %r433, %r36;
	mad.lo.s32 	%r259, %r258, %r10, %r34;
	shl.b32 	%r260, %r259, 2;
	add.s32 	%r261, %r254, %r260;
	ld.shared.u32 	%r262, [%r261];
	cvt.rn.f32.s32 	%f89, %r262;
	cvt.rn.f32.s32 	%f90, %r257;
	fma.rn.f32 	%f91, %f83, %f89, %f90;
	cvt.rzi.s32.f32 	%r263, %f91;
	sub.s32 	%r264, %r36, %r433;
	mad.lo.s32 	%r265, %r264, %r10, %r34;
	shl.b32 	%r266, %r265, 2;
	add.s32 	%r267, %r254, %r266;
	ld.shared.u32 	%r268, [%r267];
	cvt.rn.f32.s32 	%f92, %r268;
	cvt.rn.f32.s32 	%f93, %r263;
	fma.rn.f32 	%f94, %f83, %f92, %f93;
	cvt.rzi.s32.f32 	%r435, %f94;
$L__BB0_20:
	shl.b32 	%r269, %r37, 2;
	add.s32 	%r270, %r20, %r269;
	st.shared.u32 	[%r270], %r435;
	mad.lo.s32 	%r421, %r2, %r5, %r421;
	setp.lt.s32 	%p17, %r421, %r30;
	@%p17 bra 	$L__BB0_11;
$L__BB0_21:
	setp.ge.s32 	%p19, %r9, %r11;
	bar.sync 	0;
	@%p19 bra 	$L__BB0_24;
	mov.u32 	%r436, %r9;
$L__BB0_23:
	shl.b32 	%r283, %r436, 2;
	add.s32 	%r284, %r20, %r283;
	ld.shared.u32 	%r285, [%r284];
	mov.u32 	%r286, shared;
	add.s32 	%r287, %r286, %r283;
	st.shared.u32 	[%r287], %r285;
	mad.lo.s32 	%r436, %r2, %r5, %r436;
	setp.lt.s32 	%p20, %r436, %r11;
	@%p20 bra 	$L__BB0_23;
$L__BB0_24:
	bar.sync 	0;
	setp.gt.s32 	%p21, %r419, 2;
	mov.u32 	%r419, %r27;
	@%p21 bra 	$L__BB0_7;
$L__BB0_25:
	ld.param.u32 	%r416, [_Z17_2Dstencil_globalPiS_Pfiiii_param_6];
	mul.lo.s32 	%r288, %r7, %r416;
	add.s32 	%r76, %r288, %r1;
	add.s32 	%r77, %r288, %r4;
	mad.lo.s32 	%r78, %r77, %r10, %r76;
	shl.b32 	%r289, %r78, 2;
	mov.u32 	%r442, shared;
	add.s32 	%r79, %r442, %r289;
	ld.shared.u32 	%r291, [%r79];
	ld.global.f32 	%f97, [%rd1];
	cvt.rn.f32.s32 	%f98, %r291;
	mul.f32 	%f99, %f97, %f98;
	cvt.rzi.s32.f32 	%r450, %f99;
	setp.lt.s32 	%p22, %r122, 2;
	@%p22 bra 	$L__BB0_35;
	add.s32 	%r294, %r7, -1;
	and.b32  	%r81, %r7, 3;
	setp.lt.u32 	%p23, %r294, 3;
	mov.b32 	%r448, 1;
	@%p23 bra 	$L__BB0_30;
	add.s32 	%r297, %r77, -2;
	mad.lo.s32 	%r298, %r297, %r10, %r76;
	shl.b32 	%r82, %r298, 2;
	shl.b32 	%r88, %r10, 4;
	neg.s32 	%r83, %r88;
	and.b32  	%r299, %r7, 1073741820;
	neg.s32 	%r440, %r299;
	add.s32 	%r300, %r77, -4;
	mad.lo.s32 	%r301, %r300, %r10, %r76;
	shl.b32 	%r85, %r301, 2;
	add.s32 	%r302, %r77, -3;
	mad.lo.s32 	%r303, %r302, %r10, %r76;
	shl.b32 	%r86, %r303, 2;
	add.s64 	%rd27, %rd1, 8;
	mad.lo.s32 	%r304, %r10, %r77, %r10;
	add.s32 	%r305, %r76, %r304;
	shl.b32 	%r306, %r305, 2;
	add.s32 	%r439, %r442, %r306;
	mul.lo.s32 	%r89, %r10, 12;
	add.s32 	%r308, %r289, %r442;
	add.s32 	%r438, %r308, 8;
	shl.b32 	%r91, %r10, 3;
	shl.b32 	%r92, %r10, 2;
	add.s32 	%r437, %r308, -8;
	add.s32 	%r309, %r77, -1;
	mad.lo.s32 	%r310, %r309, %r10, %r76;
	shl.b32 	%r94, %r310, 2;
	mov.b32 	%r441, 0;
$L__BB0_28:
	.pragma "nounroll";
	ld.shared.u32 	%r311, [%r438+-4];
	cvt.rn.f32.s32 	%f100, %r311;
	ld.global.f32 	%f101, [%rd27+-4];
	cvt.rn.f32.s32 	%f102, %r450;
	fma.rn.f32 	%f103, %f101, %f100, %f102;
	cvt.rzi.s32.f32 	%r312, %f103;
	ld.shared.u32 	%r313, [%r437+4];
	cvt.rn.f32.s32 	%f104, %r313;
	cvt.rn.f32.s32 	%f105, %r312;
	fma.rn.f32 	%f106, %f101, %f104, %f105;
	cvt.rzi.s32.f32 	%r314, %f106;
	ld.shared.u32 	%r315, [%r439];
	cvt.rn.f32.s32 	%f107, %r315;
	cvt.rn.f32.s32 	%f108, %r314;
	fma.rn.f32 	%f109, %f101, %f107, %f108;
	cvt.rzi.s32.f32 	%r316, %f109;
	add.s32 	%r317, %r442, %r94;
	ld.shared.u32 	%r318, [%r317];
	cvt.rn.f32.s32 	%f110, %r318;
	cvt.rn.f32.s32 	%f111, %r316;
	fma.rn.f32 	%f112, %f101, %f110, %f111;
	cvt.rzi.s32.f32 	%r319, %f112;
	ld.shared.u32 	%r320, [%r438];
	cvt.rn.f32.s32 	%f113, %r320;
	ld.global.f32 	%f114, [%rd27];
	cvt.rn.f32.s32 	%f115, %r319;
	fma.rn.f32 	%f116, %f114, %f113, %f115;
	cvt.rzi.s32.f32 	%r321, %f116;
	ld.shared.u32 	%r322, [%r437];
	cvt.rn.f32.s32 	%f117, %r322;
	cvt.rn.f32.s32 	%f118, %r321;
	fma.rn.f32 	%f119, %f114, %f117, %f118;
	cvt.rzi.s32.f32 	%r323, %f119;
	add.s32 	%r324, %r439, %r92;
	ld.shared.u32 	%r325, [%r324];
	cvt.rn.f32.s32 	%f120, %r325;
	cvt.rn.f32.s32 	%f121, %r323;
	fma.rn.f32 	%f122, %f114, %f120, %f121;
	cvt.rzi.s32.f32 	%r326, %f122;
	add.s32 	%r327, %r442, %r82;
	ld.shared.u32 	%r328, [%r327];
	cvt.rn.f32.s32 	%f123, %r328;
	cvt.rn.f32.s32 	%f124, %r326;
	fma.rn.f32 	%f125, %f114, %f123, %f124;
	cvt.rzi.s32.f32 	%r329, %f125;
	ld.shared.u32 	%r330, [%r438+4];
	cvt.rn.f32.s32 	%f126, %r330;
	ld.global.f32 	%f127, [%rd27+4];
	cvt.rn.f32.s32 	%f128, %r329;
	fma.rn.f32 	%f129, %f127, %f126, %f128;
	cvt.rzi.s32.f32 	%r331, %f129;
	ld.shared.u32 	%r332, [%r437+-4];
	cvt.rn.f32.s32 	%f130, %r332;
	cvt.rn.f32.s32 	%f131, %r331;
	fma.rn.f32 	%f132, %f127, %f130, %f131;
	cvt.rzi.s32.f32 	%r333, %f132;
	add.s32 	%r334, %r439, %r91;
	ld.shared.u32 	%r335, [%r334];
	cvt.rn.f32.s32 	%f133, %r335;
	cvt.rn.f32.s32 	%f134, %r333;
	fma.rn.f32 	%f135, %f127, %f133, %f134;
	cvt.rzi.s32.f32 	%r336, %f135;
	add.s32 	%r337, %r442, %r86;
	ld.shared.u32 	%r338, [%r337];
	cvt.rn.f32.s32 	%f136, %r338;
	cvt.rn.f32.s32 	%f137, %r336;
	fma.rn.f32 	%f138, %f127, %f136, %f137;
	cvt.rzi.s32.f32 	%r339, %f138;
	ld.shared.u32 	%r340, [%r438+8];
	cvt.rn.f32.s32 	%f139, %r340;
	ld.global.f32 	%f140, [%rd27+8];
	cvt.rn.f32.s32 	%f141, %r339;
	fma.rn.f32 	%f142, %f140, %f139, %f141;
	cvt.rzi.s32.f32 	%r341, %f142;
	ld.shared.u32 	%r342, [%r437+-8];
	cvt.rn.f32.s32 	%f143, %r342;
	cvt.rn.f32.s32 	%f144, %r341;
	fma.rn.f32 	%f145, %f140, %f143, %f144;
	cvt.rzi.s32.f32 	%r343, %f145;
	add.s32 	%r344, %r439, %r89;
	ld.shared.u32 	%r345, [%r344];
	cvt.rn.f32.s32 	%f146, %r345;
	cvt.rn.f32.s32 	%f147, %r343;
	fma.rn.f32 	%f148, %f140, %f146, %f147;
	cvt.rzi.s32.f32 	%r346, %f148;
	add.s32 	%r347, %r442, %r85;
	ld.shared.u32 	%r348, [%r347];
	cvt.rn.f32.s32 	%f149, %r348;
	cvt.rn.f32.s32 	%f150, %r346;
	fma.rn.f32 	%f151, %f140, %f149, %f150;
	cvt.rzi.s32.f32 	%r450, %f151;
	add.s32 	%r442, %r442, %r83;
	add.s32 	%r441, %r441, 4;
	add.s32 	%r440, %r440, 4;
	add.s64 	%rd27, %rd27, 16;
	add.s32 	%r439, %r439, %r88;
	add.s32 	%r438, %r438, 16;
	add.s32 	%r437, %r437, -16;
	setp.ne.s32 	%p24, %r440, 0;
	@%p24 bra 	$L__BB0_28;
	add.s32 	%r448, %r441, 1;
$L__BB0_30:
	setp.eq.s32 	%p25, %r81, 0;
	@%p25 bra 	$L__BB0_35;
	setp.eq.s32 	%p26, %r81, 1;
	@%p26 bra 	$L__BB0_33;
	shl.b32 	%r350, %r448, 2;
	add.s32 	%r351, %r79, %r350;
	ld.shared.u32 	%r352, [%r351];
	cvt.rn.f32.s32 	%f152, %r352;
	mul.wide.u32 	%rd18, %r448, 4;
	add.s64 	%rd19, %rd1, %rd18;
	ld.global.f32 	%f153, [%rd19];
	cvt.rn.f32.s32 	%f154, %r450;
	fma.rn.f32 	%f155, %f153, %f152, %f154;
	cvt.rzi.s32.f32 	%r353, %f155;
	sub.s32 	%r354, %r78, %r448;
	shl.b32 	%r355, %r354, 2;
	mov.u32 	%r356, shared;
	add.s32 	%r357, %r356, %r355;
	ld.shared.u32 	%r358, [%r357];
	cvt.rn.f32.s32 	%f156, %r358;
	cvt.rn.f32.s32 	%f157, %r353;
	fma.rn.f32 	%f158, %f153, %f156, %f157;
	cvt.rzi.s32.f32 	%r359, %f158;
	add.s32 	%r360, %r448, %r77;
	mad.lo.s32 	%r361, %r360, %r10, %r76;
	shl.b32 	%r362, %r361, 2;
	add.s32 	%r363, %r356, %r362;
	ld.shared.u32 	%r364, [%r363];
	cvt.rn.f32.s32 	%f159, %r364;
	cvt.rn.f32.s32 	%f160, %r359;
	fma.rn.f32 	%f161, %f153, %f159, %f160;
	cvt.rzi.s32.f32 	%r365, %f161;
	sub.s32 	%r366, %r77, %r448;
	mad.lo.s32 	%r367, %r366, %r10, %r76;
	shl.b32 	%r368, %r367, 2;
	add.s32 	%r369, %r356, %r368;
	ld.shared.u32 	%r370, [%r369];
	cvt.rn.f32.s32 	%f162, %r370;
	cvt.rn.f32.s32 	%f163, %r365;
	fma.rn.f32 	%f164, %f153, %f162, %f163;
	cvt.rzi.s32.f32 	%r371, %f164;
	not.b32 	%r372, %r448;
	ld.shared.u32 	%r373, [%r351+4];
	cvt.rn.f32.s32 	%f165, %r373;
	ld.global.f32 	%f166, [%rd19+4];
	cvt.rn.f32.s32 	%f167, %r371;
	fma.rn.f32 	%f168, %f166, %f165, %f167;
	cvt.rzi.s32.f32 	%r374, %f168;
	ld.shared.u32 	%r375, [%r357+-4];
	cvt.rn.f32.s32 	%f169, %r375;
	cvt.rn.f32.s32 	%f170, %r374;
	fma.rn.f32 	%f171, %f166, %f169, %f170;
	cvt.rzi.s32.f32 	%r376, %f171;
	shl.b32 	%r377, %r10, 2;
	add.s32 	%r378, %r363, %r377;
	ld.shared.u32 	%r379, [%r378];
	cvt.rn.f32.s32 	%f172, %r379;
	cvt.rn.f32.s32 	%f173, %r376;
	fma.rn.f32 	%f174, %f166, %f172, %f173;
	cvt.rzi.s32.f32 	%r380, %f174;
	add.s32 	%r381, %r77, %r372;
	mad.lo.s32 	%r382, %r381, %r10, %r76;
	shl.b32 	%r383, %r382, 2;
	add.s32 	%r384, %r356, %r383;
	ld.shared.u32 	%r385, [%r384];
	cvt.rn.f32.s32 	%f175, %r385;
	cvt.rn.f32.s32 	%f176, %r380;
	fma.rn.f32 	%f177, %f166, %f175, %f176;
	cvt.rzi.s32.f32 	%r450, %f177;
	add.s32 	%r448, %r448, 2;
$L__BB0_33:
	and.b32  	%r386, %r7, 1;
	setp.eq.b32 	%p27, %r386, 1;
	not.pred 	%p28, %p27;
	@%p28 bra 	$L__BB0_35;
	shl.b32 	%r387, %r448, 2;
	add.s32 	%r388, %r79, %r387;
	ld.shared.u32 	%r389, [%r388];
	cvt.rn.f32.s32 	%f178, %r389;
	mul.wide.u32 	%rd20, %r448, 4;
	add.s64 	%rd21, %rd1, %rd20;
	ld.global.f32 	%f179, [%rd21];
	cvt.rn.f32.s32 	%f180, %r450;
	fma.rn.f32 	%f181, %f179, %f178, %f180;
	cvt.rzi.s32.f32 	%r390, %f181;
	sub.s32 	%r391, %r78, %r448;
	shl.b32 	%r392, %r391, 2;
	mov.u32 	%r393, shared;
	add.s32 	%r394, %r393, %r392;
	ld.shared.u32 	%r395, [%r394];
	cvt.rn.f32.s32 	%f182, %r395;
	cvt.rn.f32.s32 	%f183, %r390;
	fma.rn.f32 	%f184, %f179, %f182, %f183;
	cvt.rzi.s32.f32 	%r396, %f184;
	add.s32 	%r397, %r448, %r77;
	mad.lo.s32 	%r398, %r397, %r10, %r76;
	shl.b32 	%r399, %r398, 2;
	add.s32 	%r400, %r393, %r399;
	ld.shared.u32 	%r401, [%r400];
	cvt.rn.f32.s32 	%f185, %r401;
	cvt.rn.f32.s32 	%f186, %r396;
	fma.rn.f32 	%f187, %f179, %f185, %f186;
	cvt.rzi.s32.f32 	%r402, %f187;
	sub.s32 	%r403, %r77, %r448;
	mad.lo.s32 	%r404, %r403, %r10, %r76;
	shl.b32 	%r405, %r404, 2;
	add.s32 	%r406, %r393, %r405;
	ld.shared.u32 	%r407, [%r406];
	cvt.rn.f32.s32 	%f188, %r407;
	cvt.rn.f32.s32 	%f189, %r402;
	fma.rn.f32 	%f190, %f179, %f188, %f189;
	cvt.rzi.s32.f32 	%r450, %f190;
$L__BB0_35:
	ld.param.u32 	%r412, [_Z17_2Dstencil_globalPiS_Pfiiii_param_3];
	ld.param.u64 	%rd25, [_Z17_2Dstencil_globalPiS_Pfiiii_param_1];
	cvta.to.global.u64 	%rd22, %rd25;
	add.s32 	%r408, %r6, %r4;
	add.s32 	%r409, %r3, %r1;
	mad.lo.s32 	%r410, %r412, %r408, %r409;
	mul.wide.s32 	%rd23, %r410, 4;
	add.s64 	%rd24, %rd22, %rd23;
	st.global.u32 	[%rd24], %r450;
	ret;

}


// ===== COMPILED SASS (sm_100) =====

	.target	sm_100

	.elftype	@"ET_EXEC"


//--------------------- .note.nv.tkinfo           --------------------------
	.section	.note.nv.tkinfo,"",@"SHT_NOTE"
	.sectionflags	@"SHF_NOTE_NV_TKINFO"
	.tkinfo
        /*0018*/ 	.word	0x00000002
        /*0030*/ 	.string	""
        /*0030*/ 	.string	"ptxas"
        /*0030*/ 	.string	"Cuda compilation tools, release 13.0, V13.0.88"
        /*0030*/ 	.string	"Build cuda_13.0.r13.0/compiler.36424714_0"
        /*0030*/ 	.string	"-arch sm_100 -m 64 "



//--------------------- .note.nv.cuinfo           --------------------------
	.section	.note.nv.cuinfo,"",@"SHT_NOTE"
	.sectionflags	@"SHF_NOTE_NV_CUINFO"
        /*0018*/ 	.short	0x0002
        /*001a*/ 	.short	0x0064
        /*001c*/ 	.short	0x0082
	.zero		2


//--------------------- .nv.info                  --------------------------
	.section	.nv.info,"",@"SHT_CUDA_INFO"
	.align	4


	//----- nvinfo : EIATTR_REGCOUNT
	.align		4
        /*0000*/ 	.byte	0x04, 0x2f
        /*0002*/ 	.short	(.L_1 - .L_0)
	.align		4
.L_0:
        /*0004*/ 	.word	index@(_Z17_2Dstencil_globalPiS_Pfiiii)
        /*0008*/ 	.word	0x00000020


	//----- nvinfo : EIATTR_FRAME_SIZE
	.align		4
.L_1:
        /*000c*/ 	.byte	0x04, 0x11
        /*000e*/ 	.short	(.L_3 - .L_2)
	.align		4
.L_2:
        /*0010*/ 	.word	index@(_Z17_2Dstencil_globalPiS_Pfiiii)
        /*0014*/ 	.word	0x00000000


	//----- nvinfo : EIATTR_MIN_STACK_SIZE
	.align		4
.L_3:
        /*0018*/ 	.byte	0x04, 0x12
        /*001a*/ 	.short	(.L_5 - .L_4)
	.align		4
.L_4:
        /*001c*/ 	.word	index@(_Z17_2Dstencil_globalPiS_Pfiiii)
        /*0020*/ 	.word	0x00000000
.L_5:


//--------------------- .nv.compat                --------------------------
	.section	.nv.compat,"",@"SHT_CUDA_COMPAT_INFO"
	.align	4
        /*0000*/ 	.byte	0x02, 0x09, 0x00, 0x00, 0x02, 0x02, 0x01, 0x00, 0x02, 0x05, 0x05, 0x00, 0x03, 0x07, 0x01, 0x01
        /*0010*/ 	.byte	0x02, 0x03, 0x00, 0x00, 0x02, 0x06, 0x01, 0x00, 0x04, 0x0b, 0x08, 0x00, 0x09, 0x00, 0x00, 0x00
        /*0020*/ 	.byte	0x00, 0x00, 0x00, 0x00


//--------------------- .nv.info._Z17_2Dstencil_globalPiS_Pfiiii --------------------------
	.section	.nv.info._Z17_2Dstencil_globalPiS_Pfiiii,"",@"SHT_CUDA_INFO"
	.sectionflags	@""
	.align	4


	//----- nvinfo : EIATTR_CUDA_API_VERSION
	.align		4
        /*0000*/ 	.byte	0x04, 0x37
        /*0002*/ 	.short	(.L_7 - .L_6)
.L_6:
        /*0004*/ 	.word	0x00000082


	//----- nvinfo : EIATTR_KPARAM_INFO
	.align		4
.L_7:
        /*0008*/ 	.byte	0x04, 0x17
        /*000a*/ 	.short	(.L_9 - .L_8)
.L_8:
        /*000c*/ 	.word	0x00000000
        /*0010*/ 	.short	0x0006
        /*0012*/ 	.short	0x0024
        /*0014*/ 	.byte	0x00, 0xf0, 0x11, 0x00


	//----- nvinfo : EIATTR_KPARAM_INFO
	.align		4
.L_9:
        /*0018*/ 	.byte	0x04, 0x17
        /*001a*/ 	.short	(.L_11 - .L_10)
.L_10:
        /*001c*/ 	.word	0x00000000
        /*0020*/ 	.short	0x0005
        /*0022*/ 	.short	0x0020
        /*0024*/ 	.byte	0x00, 0xf0, 0x11, 0x00


	//----- nvinfo : EIATTR_KPARAM_INFO
	.align		4
.L_11:
        /*0028*/ 	.byte	0x04, 0x17
        /*002a*/ 	.short	(.L_13 - .L_12)
.L_12:
        /*002c*/ 	.word	0x00000000
        /*0030*/ 	.short	0x0004
        /*0032*/ 	.short	0x001c
        /*0034*/ 	.byte	0x00, 0xf0, 0x11, 0x00


	//----- nvinfo : EIATTR_KPARAM_INFO
	.align		4
.L_13:
        /*0038*/ 	.byte	0x04, 0x17
        /*003a*/ 	.short	(.L_15 - .L_14)
.L_14:
        /*003c*/ 	.word	0x00000000
        /*0040*/ 	.short	0x0003
        /*0042*/ 	.short	0x0018
        /*0044*/ 	.byte	0x00, 0xf0, 0x11, 0x00


	//----- nvinfo : EIATTR_KPARAM_INFO
	.align		4
.L_15:
        /*0048*/ 	.byte	0x04, 0x17
        /*004a*/ 	.short	(.L_17 - .L_16)
.L_16:
        /*004c*/ 	.word	0x00000000
        /*0050*/ 	.short	0x0002
        /*0052*/ 	.short	0x0010
        /*0054*/ 	.byte	0x00, 0xf5, 0x21, 0x00


	//----- nvinfo : EIATTR_KPARAM_INFO
	.align		4
.L_17:
        /*0058*/ 	.byte	0x04, 0x17
        /*005a*/ 	.short	(.L_19 - .L_18)
.L_18:
        /*005c*/ 	.word	0x00000000
        /*0060*/ 	.short	0x0001
        /*0062*/ 	.short	0x0008
        /*0064*/ 	.byte	0x00, 0xf5, 0x21, 0x00


	//----- nvinfo : EIATTR_KPARAM_INFO
	.align		4
.L_19:
        /*0068*/ 	.byte	0x04, 0x17
        /*006a*/ 	.short	(.L_21 - .L_20)
.L_20:
        /*006c*/ 	.word	0x00000000
        /*0070*/ 	.short	0x0000
        /*0072*/ 	.short	0x0000
        /*0074*/ 	.byte	0x00, 0xf5, 0x21, 0x00


	//----- nvinfo : EIATTR_SPARSE_MMA_MASK
	.align		4
.L_21:
        /*0078*/ 	.byte	0x03, 0x50
        /*007a*/ 	.short	0x0000


	//----- nvinfo : EIATTR_MAXREG_COUNT
	.align		4
        /*007c*/ 	.byte	0x03, 0x1b
        /*007e*/ 	.short	0x00ff


	//----- nvinfo : EIATTR_NUM_BARRIERS
	.align		4
        /*0080*/ 	.byte	0x02, 0x4c
        /*0082*/ 	.byte	0x01
	.zero		1


	//----- nvinfo : EIATTR_MERCURY_ISA_VERSION
	.align		4
        /*0084*/ 	.byte	0x03, 0x5f
        /*0086*/ 	.short	0x0101


	//----- nvinfo : EIATTR_VRC_CTA_INIT_COUNT
	.align		4
        /*0088*/ 	.byte	0x02, 0x4a
	.zero		1
	.zero		1


	//----- nvinfo : EIATTR_EXIT_INSTR_OFFSETS
	.align		4
        /*008c*/ 	.byte	0x04, 0x1c
        /*008e*/ 	.short	(.L_23 - .L_22)


	//   ....[0]....
.L_22:
        /*0090*/ 	.word	0x00002d70


	//----- nvinfo : EIATTR_CRS_STACK_SIZE
	.align		4
.L_23:
        /*0094*/ 	.byte	0x04, 0x1e
        /*0096*/ 	.short	(.L_25 - .L_24)
.L_24:
        /*0098*/ 	.word	0x00000000


	//----- nvinfo : EIATTR_CBANK_PARAM_SIZE
	.align		4
.L_25:
        /*009c*/ 	.byte	0x03, 0x19
        /*009e*/ 	.short	0x0028


	//----- nvinfo : EIATTR_PARAM_CBANK
	.align		4
        /*00a0*/ 	.byte	0x04, 0x0a
        /*00a2*/ 	.short	(.L_27 - .L_26)
	.align		4
.L_26:
        /*00a4*/ 	.word	index@(.nv.constant0._Z17_2Dstencil_globalPiS_Pfiiii)
        /*00a8*/ 	.short	0x0380
        /*00aa*/ 	.short	0x0028


	//----- nvinfo : EIATTR_SW_WAR
	.align		4
.L_27:
        /*00ac*/ 	.byte	0x04, 0x36
        /*00ae*/ 	.short	(.L_29 - .L_28)
.L_28:
        /*00b0*/ 	.word	0x00000008
.L_29:


//--------------------- .nv.callgraph             --------------------------
	.section	.nv.callgraph,"",@"SHT_CUDA_CALLGRAPH"
	.align	4
	.sectionentsize	8
	.align		4
        /*0000*/ 	.word	0x00000000
	.align		4
        /*0004*/ 	.word	0xffffffff
	.align		4
        /*0008*/ 	.word	0x00000000
	.align		4
        /*000c*/ 	.word	0xfffffffe
	.align		4
        /*0010*/ 	.word	0x00000000
	.align		4
        /*0014*/ 	.word	0xfffffffd
	.align		4
        /*0018*/ 	.word	0x00000000
	.align		4
        /*001c*/ 	.word	0xfffffffc


//--------------------- .text._Z17_2Dstencil_globalPiS_Pfiiii --------------------------
	.section	.text._Z17_2Dstencil_globalPiS_Pfiiii,"ax",@progbits
	.align	128
        .global         _Z17_2Dstencil_globalPiS_Pfiiii
        .type           _Z17_2Dstencil_globalPiS_Pfiiii,@function
        .size           _Z17_2Dstencil_globalPiS_Pfiiii,(.L_x_24 - _Z17_2Dstencil_globalPiS_Pfiiii)
        .other          _Z17_2Dstencil_globalPiS_Pfiiii,@"STO_CUDA_ENTRY STV_DEFAULT"
_Z17_2Dstencil_globalPiS_Pfiiii:
.text._Z17_2Dstencil_globalPiS_Pfiiii:
[----:B------:R-:W-:Y:S01]  /*0000*/  LDC R1, c[0x0][0x37c] ;  /* 0x0000df00ff017b82 */ /* 0x000fe20000000800 */
[----:B------:R-:W0:Y:S01]  /*0010*/  S2R R10, SR_TID.X ;  /* 0x00000000000a7919 */ /* 0x000e220000002100 */
[----:B------:R-:W1:Y:S06]  /*0020*/  LDCU UR17, c[0x0][0x360] ;  /* 0x00006c00ff1177ac */ /* 0x000e6c0008000800 */
[----:B------:R-:W2:Y:S01]  /*0030*/  S2UR UR6, SR_CTAID.X ;  /* 0x00000000000679c3 */ /* 0x000ea20000002500 */
[----:B------:R-:W-:Y:S01]  /*0040*/  BSSY.RECONVERGENT B0, `(.L_x_0) ;  /* 0x000004a000007945 */ /* 0x000fe20003800200 */
[----:B------:R-:W0:Y:S01]  /*0050*/  S2R R3, SR_TID.Y ;  /* 0x0000000000037919 */ /* 0x000e220000002200 */
[----:B------:R-:W1:Y:S01]  /*0060*/  LDCU.64 UR4, c[0x0][0x3a0] ;  /* 0x00007400ff0477ac */ /* 0x000e620008000a00 */
[----:B------:R-:W3:Y:S04]  /*0070*/  LDCU UR18, c[0x0][0x364] ;  /* 0x00006c80ff1277ac */ /* 0x000ee80008000800 */
[----:B------:R-:W4:Y:S01]  /*0080*/  S2UR UR7, SR_CTAID.Y ;  /* 0x00000000000779c3 */ /* 0x000f220000002600 */
[----:B------:R-:W0:Y:S01]  /*0090*/  LDCU.64 UR14, c[0x0][0x358] ;  /* 0x00006b00ff0e77ac */ /* 0x000e220008000a00 */
[----:B------:R-:W0:Y:S01]  /*00a0*/  LDCU.64 UR10, c[0x0][0x398] ;  /* 0x00007300ff0a77ac */ /* 0x000e220008000a00 */
[----:B-1----:R-:W-:-:S02]  /*00b0*/  UIMAD UR16, UR4, UR5, UR17 ;  /* 0x00000005041072a4 */ /* 0x002fc4000f8e0211 */
[----:B--2---:R-:W-:Y:S02]  /*00c0*/  UIMAD UR6, UR6, UR17, URZ ;  /* 0x00000011060672a4 */ /* 0x004fe4000f8e02ff */
[----:B---3--:R-:W-:Y:S02]  /*00d0*/  UIMAD UR8, UR4, UR5, UR18 ;  /* 0x00000005040872a4 */ /* 0x008fe4000f8e0212 */
[----:B------:R-:W-:-:S04]  /*00e0*/  ULEA.HI UR4, UR4, UR4, URZ, 0x1 ;  /* 0x0000000404047291 */ /* 0x000fc8000f8f08ff */
[----:B------:R-:W-:Y:S01]  /*00f0*/  IMAD.U32 R13, RZ, RZ, UR8 ;  /* 0x00000008ff0d7e24 */ /* 0x000fe2000f8e00ff */
[----:B----4-:R-:W-:Y:S01]  /*0100*/  UIMAD UR7, UR7, UR18, URZ ;  /* 0x00000012070772a4 */ /* 0x010fe2000f8e02ff */
[----:B0-----:R-:W-:Y:S01]  /*0110*/  IMAD R10, R3, UR17, R10 ;  /* 0x00000011030a7c24 */ /* 0x001fe2000f8e020a */
[----:B------:R-:W-:Y:S01]  /*0120*/  USHF.R.S32.HI UR8, URZ, 0x1, UR4 ;  /* 0x00000001ff087899 */ /* 0x000fe20008011404 */
[----:B------:R-:W-:-:S05]  /*0130*/  IMAD R13, R13, UR16, RZ ;  /* 0x000000100d0d7c24 */ /* 0x000fca000f8e02ff */
[----:B------:R-:W-:-:S13]  /*0140*/  ISETP.GE.AND P0, PT, R10, R13, PT ;  /* 0x0000000d0a00720c */ /* 0x000fda0003f06270 */
[----:B------:R-:W-:Y:S05]  /*0150*/  @P0 BRA `(.L_x_1) ;  /* 0x0000000000e00947 */ /* 0x000fea0003800000 */
[----:B------:R-:W-:Y:S01]  /*0160*/  IABS R0, UR16 ;  /* 0x0000001000007c13 */ /* 0x000fe20008000000 */
[----:B------:R-:W0:Y:S01]  /*0170*/  S2R R9, SR_CgaCtaId ;  /* 0x0000000000097919 */ /* 0x000e220000008800 */
[----:B------:R-:W1:Y:S01]  /*0180*/  LDC R15, c[0x0][0x360] ;  /* 0x0000d800ff0f7b82 */ /* 0x000e620000000800 */
[----:B------:R-:W-:Y:S01]  /*0190*/  IADD3 R5, PT, PT, RZ, -UR8, RZ ;  /* 0x80000008ff057c10 */ /* 0x000fe2000fffe0ff */
[----:B------:R-:W2:Y:S01]  /*01a0*/  I2F.RP R4, R0 ;  /* 0x0000000000047306 */ /* 0x000ea20000209400 */
[----:B------:R-:W-:Y:S01]  /*01b0*/  IMAD.U32 R12, RZ, RZ, UR6 ;  /* 0x00000006ff0c7e24 */ /* 0x000fe2000f8e00ff */
[----:B------:R-:W-:Y:S01]  /*01c0*/  MOV R8, 0x400 ;  /* 0x0000040000087802 */ /* 0x000fe20000000f00 */
[----:B------:R-:W-:-:S03]  /*01d0*/  IMAD.U32 R14, RZ, RZ, UR5 ;  /* 0x00000005ff0e7e24 */ /* 0x000fc6000f8e00ff */
[----:B------:R-:W3:Y:S02]  /*01e0*/  LDC.64 R2, c[0x0][0x380] ;  /* 0x0000e000ff027b82 */ /* 0x000ee40000000a00 */
[----:B--2---:R-:W2:Y:S01]  /*01f0*/  MUFU.RCP R4, R4 ;  /* 0x0000000400047308 */ /* 0x004ea20000001000 */
[----:B0-----:R-:W-:Y:S01]  /*0200*/  LEA R8, R9, R8, 0x18 ;  /* 0x0000000809087211 */ /* 0x001fe200078ec0ff */
[----:B--2---:R-:W-:Y:S02]  /*0210*/  VIADD R6, R4, 0xffffffe ;  /* 0x0ffffffe04067836 */ /* 0x004fe40000000000 */
[----:B------:R-:W-:-:S04]  /*0220*/  IMAD R4, R5, UR5, R12 ;  /* 0x0000000505047c24 */ /* 0x000fc8000f8e020c */
[----:B------:R0:W2:Y:S01]  /*0230*/  F2I.FTZ.U32.TRUNC.NTZ R7, R6 ;  /* 0x0000000600077305 */ /* 0x0000a2000021f000 */
[----:B------:R-:W-:Y:S02]  /*0240*/  IMAD R5, R14, R5, UR7 ;  /* 0x000000070e057e24 */ /* 0x000fe4000f8e0205 */
[----:B0-----:R-:W-:Y:S02]  /*0250*/  IMAD.MOV.U32 R6, RZ, RZ, RZ ;  /* 0x000000ffff067224 */ /* 0x001fe400078e00ff */
[----:B--2---:R-:W-:-:S04]  /*0260*/  IMAD.MOV R11, RZ, RZ, -R7 ;  /* 0x000000ffff0b7224 */ /* 0x004fc800078e0a07 */
[----:B------:R-:W-:-:S04]  /*0270*/  IMAD R11, R11, R0, RZ ;  /* 0x000000000b0b7224 */ /* 0x000fc800078e02ff */
[----:B------:R-:W-:Y:S01]  /*0280*/  IMAD.HI.U32 R6, R7, R11, R6 ;  /* 0x0000000b07067227 */ /* 0x000fe200078e0006 */
[----:B------:R-:W-:-:S03]  /*0290*/  MOV R7, R10 ;  /* 0x0000000a00077202 */ /* 0x000fc60000000f00 */
[----:B-1-3--:R-:W-:-:S07]  /*02a0*/  IMAD R10, R15, UR18, RZ ;  /* 0x000000120f0a7c24 */ /* 0x00afce000f8e02ff */
.L_x_4:
[----:B------:R-:W-:Y:S01]  /*02b0*/  IABS R9, UR16 ;  /* 0x0000001000097c13 */ /* 0x000fe20008000000 */
[----:B------:R-:W-:Y:S01]  /*02c0*/  BSSY.RECONVERGENT B1, `(.L_x_2) ;  /* 0x000001d000017945 */ /* 0x000fe20003800200 */
[----:B------:R-:W-:Y:S01]  /*02d0*/  IABS R11, R7 ;  /* 0x00000007000b7213 */ /* 0x000fe20000000000 */
[----:B------:R-:W-:Y:S02]  /*02e0*/  HFMA2 R14, -RZ, RZ, 0, 0 ;  /* 0x00000000ff0e7431 */ /* 0x000fe400000001ff */
[----:B------:R-:W-:Y:S02]  /*02f0*/  IMAD.MOV R12, RZ, RZ, -R9 ;  /* 0x000000ffff0c7224 */ /* 0x000fe400078e0a09 */
[----:B------:R-:W-:-:S04]  /*0300*/  IMAD.HI.U32 R9, R6, R11, RZ ;  /* 0x0000000b06097227 */ /* 0x000fc800078e00ff */
[----:B------:R-:W-:Y:S01]  /*0310*/  IMAD R11, R9, R12, R11 ;  /* 0x0000000c090b7224 */ /* 0x000fe200078e020b */
[----:B------:R-:W-:-:S04]  /*0320*/  IABS R12, UR16 ;  /* 0x00000010000c7c13 */ /* 0x000fc80008000000 */
[----:B------:R-:W-:-:S13]  /*0330*/  ISETP.GT.U32.AND P1, PT, R0, R11, PT ;  /* 0x0000000b0000720c */ /* 0x000fda0003f24070 */
[----:B------:R-:W-:Y:S02]  /*0340*/  @!P1 IMAD.IADD R11, R11, 0x1, -R12 ;  /* 0x000000010b0b9824 */ /* 0x000fe400078e0a0c */
[----:B------:R-:W-:Y:S01]  /*0350*/  @!P1 VIADD R9, R9, 0x1 ;  /* 0x0000000109099836 */ /* 0x000fe20000000000 */
[----:B------:R-:W-:Y:S02]  /*0360*/  ISETP.NE.AND P1, PT, RZ, UR16, PT ;  /* 0x00000010ff007c0c */ /* 0x000fe4000bf25270 */
[----:B------:R-:W-:Y:S02]  /*0370*/  ISETP.GE.U32.AND P0, PT, R11, R0, PT ;  /* 0x000000000b00720c */ /* 0x000fe40003f06070 */
[----:B------:R-:W-:-:S04]  /*0380*/  LOP3.LUT R11, R7, UR16, RZ, 0x3c, !PT ;  /* 0x00000010070b7c12 */ /* 0x000fc8000f8e3cff */
[----:B------:R-:W-:-:S07]  /*0390*/  ISETP.GE.AND P2, PT, R11, RZ, PT ;  /* 0x000000ff0b00720c */ /* 0x000fce0003f46270 */
[----:B------:R-:W-:-:S06]  /*03a0*/  @P0 IADD3 R9, PT, PT, R9, 0x1, RZ ;  /* 0x0000000109090810 */ /* 0x000fcc0007ffe0ff */
[----:B------:R-:W-:Y:S01]  /*03b0*/  @!P2 IMAD.MOV R9, RZ, RZ, -R9 ;  /* 0x000000ffff09a224 */ /* 0x000fe200078e0a09 */
[----:B------:R-:W-:-:S05]  /*03c0*/  @!P1 LOP3.LUT R9, RZ, UR16, RZ, 0x33, !PT ;  /* 0x00000010ff099c12 */ /* 0x000fca000f8e33ff */
[----:B------:R-:W-:-:S04]  /*03d0*/  IMAD.MOV R12, RZ, RZ, -R9 ;  /* 0x000000ffff0c7224 */ /* 0x000fc800078e0a09 */
[----:B------:R-:W-:Y:S01]  /*03e0*/  IMAD R11, R12, UR16, R7 ;  /* 0x000000100c0b7c24 */ /* 0x000fe2000f8e0207 */
[----:B------:R-:W-:Y:S01]  /*03f0*/  IADD3 R12, PT, PT, R5, R9, RZ ;  /* 0x00000009050c7210 */ /* 0x000fe20007ffe0ff */
[----:B------:R-:W-:Y:S02]  /*0400*/  IMAD R9, R7, 0x4, R8 ;  /* 0x0000000407097824 */ /* 0x000fe400078e0208 */
[----:B------:R-:W-:Y:S01]  /*0410*/  IMAD.IADD R11, R4, 0x1, R11 ;  /* 0x00000001040b7824 */ /* 0x000fe200078e020b */
[----:B------:R-:W-:-:S03]  /*0420*/  ISETP.GE.U32.AND P0, PT, R12, UR11, PT ;  /* 0x0000000b0c007c0c */ /* 0x000fc6000bf06070 */
[----:B0-----:R-:W-:Y:S01]  /*0430*/  IMAD R15, R12, UR10, R11 ;  /* 0x0000000a0c0f7c24 */ /* 0x001fe2000f8e020b */
[----:B------:R-:W-:-:S04]  /*0440*/  ISETP.GE.U32.OR P0, PT, R11, UR10, P0 ;  /* 0x0000000a0b007c0c */ /* 0x000fc80008706470 */
[----:B------:R-:W-:-:S13]  /*0450*/  ISETP.LT.OR P0, PT, R15, 0x1, P0 ;  /* 0x000000010f00780c */ /* 0x000fda0000701670 */
[----:B------:R-:W-:Y:S05]  /*0460*/  @P0 BRA `(.L_x_3) ;  /* 0x0000000000080947 */ /* 0x000fea0003800000 */
[----:B------:R-:W-:-:S06]  /*0470*/  IMAD.WIDE.U32 R14, R15, 0x4, R2 ;  /* 0x000000040f0e7825 */ /* 0x000fcc00078e0002 */
[----:B------:R0:W5:Y:S02]  /*0480*/  LDG.E R14, desc[UR14][R14.64] ;  /* 0x0000000e0e0e7981 */ /* 0x000164000c1e1900 */
.L_x_3:
[----:B------:R-:W-:Y:S05]  /*0490*/  BSYNC.RECONVERGENT B1 ;  /* 0x0000000000017941 */ /* 0x000fea0003800200 */
.L_x_2:
[----:B-----5:R1:W-:Y:S01]  /*04a0*/  STS [R9], R14 ;  /* 0x0000000e09007388 */ /* 0x0203e20000000800 */
[----:B------:R-:W-:-:S05]  /*04b0*/  IMAD.IADD R7, R10, 0x1, R7 ;  /* 0x000000010a077824 */ /* 0x000fca00078e0207 */
[----:B------:R-:W-:-:S13]  /*04c0*/  ISETP.GE.AND P0, PT, R7, R13, PT ;  /* 0x0000000d0700720c */ /* 0x000fda0003f06270 */
[----:B-1----:R-:W-:Y:S05]  /*04d0*/  @!P0 BRA `(.L_x_4) ;  /* 0xfffffffc00748947 */ /* 0x002fea000383ffff */
.L_x_1:
[----:B------:R-:W-:Y:S05]  /*04e0*/  BSYNC.RECONVERGENT B0 ;  /* 0x0000000000007941 */ /* 0x000fea0003800200 */
.L_x_0:
[----:B------:R-:W1:Y:S01]  /*04f0*/  LDCU UR9, c[0x0][0x3a4] ;  /* 0x00007480ff0977ac */ /* 0x000e620008000800 */
[----:B------:R-:W2:Y:S01]  /*0500*/  LDCU.64 UR10, c[0x0][0x390] ;  /* 0x00007200ff0a77ac */ /* 0x000ea20008000a00 */
[----:B------:R-:W-:Y:S01]  /*0510*/  UMOV UR4, 0x8 ;  /* 0x0000000800047882 */ /* 0x000fe20000000000 */
[----:B------:R-:W-:Y:S01]  /*0520*/  UMOV UR5, 0x0 ;  /* 0x0000000000057882 */ /* 0x000fe20000000000 */
[----:B-1----:R-:W-:Y:S02]  /*0530*/  UISETP.GE.AND UP0, UPT, UR9, 0x2, UPT ;  /* 0x000000020900788c */ /* 0x002fe4000bf06270 */
[----:B--2---:R-:W-:Y:S01]  /*0540*/  UIMAD.WIDE.U32 UR4, UR10, 0x1, UR4 ;  /* 0x000000010a0478a5 */ /* 0x004fe2000f8e0004 */
[----:B------:R-:W-:Y:S06]  /*0550*/  BAR.SYNC.DEFER_BLOCKING 0x0 ;  /* 0x0000000000007b1d */ /* 0x000fec0000010000 */
[----:B------:R-:W-:Y:S05]  /*0560*/  BRA.U !UP0, `(.L_x_5) ;  /* 0x0000001508e87547 */ /* 0x000fea000b800000 */
[----:B------:R-:W1:Y:S01]  /*0570*/  S2R R3, SR_CgaCtaId ;  /* 0x0000000000037919 */ /* 0x000e620000008800 */
[----:B------:R-:W0:Y:S01]  /*0580*/  LDCU UR9, c[0x0][0x3a4] ;  /* 0x00007480ff0977ac */ /* 0x000e220008000800 */
[----:B------:R-:W-:Y:S01]  /*0590*/  MOV R0, 0x400 ;  /* 0x0000040000007802 */ /* 0x000fe20000000f00 */
[----:B------:R-:W-:Y:S01]  /*05a0*/  UIADD3 UR10, UPT, UPT, UR5, UR11, URZ ;  /* 0x0000000b050a7290 */ /* 0x000fe2000fffe0ff */
[----:B0-----:R-:W-:Y:S02]  /*05b0*/  IMAD.U32 R15, RZ, RZ, UR9 ;  /* 0x00000009ff0f7e24 */ /* 0x001fe4000f8e00ff */
[----:B-1----:R-:W-:-:S04]  /*05c0*/  LEA R0, R3, R0, 0x18 ;  /* 0x0000000003007211 */ /* 0x002fc800078ec0ff */
[----:B------:R-:W-:-:S07]  /*05d0*/  LEA R13, R13, R0, 0x2 ;  /* 0x000000000d0d7211 */ /* 0x000fce00078e10ff */
.L_x_18:
[----:B0-----:R-:W0:Y:S01]  /*05e0*/  S2R R4, SR_TID.Y ;  /* 0x0000000000047919 */ /* 0x001e220000002200 */
[----:B------:R-:W1:Y:S01]  /*05f0*/  LDC.64 R2, c[0x0][0x3a0] ;  /* 0x0000e800ff027b82 */ /* 0x000e620000000a00 */
[----:B------:R-:W-:Y:S01]  /*0600*/  IMAD.MOV.U32 R0, RZ, RZ, R15 ;  /* 0x000000ffff007224 */ /* 0x000fe200078e000f */
[----:B------:R-:W-:Y:S01]  /*0610*/  BSSY.RECONVERGENT B0, `(.L_x_6) ;  /* 0x0000157000007945 */ /* 0x000fe20003800200 */
[----:B----4-:R-:W0:Y:S01]  /*0620*/  S2R R7, SR_TID.X ;  /* 0x0000000000077919 */ /* 0x010e220000002100 */
[----:B------:R-:W-:Y:S02]  /*0630*/  VIADD R15, R15, 0xffffffff ;  /* 0xffffffff0f0f7836 */ /* 0x000fe40000000000 */
[----:B------:R-:W-:Y:S02]  /*0640*/  ISETP.GT.AND P0, PT, R0, 0x2, PT ;  /* 0x000000020000780c */ /* 0x000fe40003f04270 */
[CC--:B-1----:R-:W-:Y:S01]  /*0650*/  IMAD R14, R15.reuse, R2.reuse, UR17 ;  /* 0x000000110f0e7e24 */ /* 0x0c2fe2000f8e0202 */
[C---:B------:R-:W-:Y:S01]  /*0660*/  IADD3 R3, PT, PT, -R15.reuse, R3, RZ ;  /* 0x000000030f037210 */ /* 0x040fe20007ffe1ff */
[----:B------:R-:W-:-:S04]  /*0670*/  IMAD R5, R15, R2, UR18 ;  /* 0x000000120f057e24 */ /* 0x000fc8000f8e0202 */
[----:B------:R-:W-:Y:S02]  /*0680*/  IMAD R12, R14, R5, RZ ;  /* 0x000000050e0c7224 */ /* 0x000fe400078e02ff */
[----:B------:R-:W-:Y:S02]  /*0690*/  IMAD R3, R3, R2, RZ ;  /* 0x0000000203037224 */ /* 0x000fe400078e02ff */
[----:B0-----:R-:W-:-:S03]  /*06a0*/  IMAD R9, R4, UR17, R7 ;  /* 0x0000001104097c24 */ /* 0x001fc6000f8e0207 */
[----:B------:R-:W-:Y:S02]  /*06b0*/  LEA.HI R10, R3, R3, RZ, 0x1 ;  /* 0x00000003030a7211 */ /* 0x000fe400078f08ff */
[----:B------:R-:W-:-:S13]  /*06c0*/  ISETP.GE.AND P1, PT, R9, R12, PT ;  /* 0x0000000c0900720c */ /* 0x000fda0003f26270 */
[----:B--2---:R-:W-:Y:S05]  /*06d0*/  @P1 BRA `(.L_x_7) ;  /* 0x0000001400281947 */ /* 0x004fea0003800000 */
[----:B------:R-:W0:Y:S02]  /*06e0*/  LDC.64 R4, c[0x0][0x390] ;  /* 0x0000e400ff047b82 */ /* 0x000e240000000a00 */
[----:B0-----:R0:W5:Y:S01]  /*06f0*/  LDG.E R11, desc[UR14][R4.64] ;  /* 0x0000000e040b7981 */ /* 0x001162000c1e1900 */
[----:B------:R-:W-:Y:S02]  /*0700*/  ISETP.GE.AND P1, PT, R2, 0x2, PT ;  /* 0x000000020200780c */ /* 0x000fe40003f26270 */
[----:B------:R-:W-:-:S11]  /*0710*/  SHF.R.S32.HI R10, RZ, 0x1, R10 ;  /* 0x00000001ff0a7819 */ /* 0x000fd6000001140a */
[----:B0-----:R-:W-:Y:S05]  /*0720*/  @!P1 BRA `(.L_x_8) ;  /* 0x0000001000549947 */ /* 0x001fea0003800000 */
.L_x_13:
[-C--:B------:R-:W-:Y:S01]  /*0730*/  IABS R5, R14.reuse ;  /* 0x0000000e00057213 */ /* 0x080fe20000000000 */
[----:B------:R-:W-:Y:S01]  /*0740*/  UIADD3 UR9, UPT, UPT, UR8, -0x1, URZ ;  /* 0xffffffff08097890 */ /* 0x000fe2000fffe0ff */
[----:B------:R-:W-:Y:S01]  /*0750*/  IABS R6, R9 ;  /* 0x0000000900067213 */ /* 0x000fe20000000000 */
[----:B------:R-:W-:Y:S01]  /*0760*/  IMAD.MOV.U32 R17, RZ, RZ, 0x1 ;  /* 0x00000001ff117424 */ /* 0x000fe200078e00ff */
[----:B------:R-:W0:Y:S01]  /*0770*/  I2F.RP R0, R5 ;  /* 0x0000000500007306 */ /* 0x000e220000209400 */
[----:B------:R-:W-:Y:S01]  /*0780*/  IABS R8, R14 ;  /* 0x0000000e00087213 */ /* 0x000fe20000000000 */
[----:B------:R-:W-:-:S06]  /*0790*/  UISETP.GE.U32.AND UP0, UPT, UR9, 0x3, UPT ;  /* 0x000000030900788c */ /* 0x000fcc000bf06070 */
[----:B0-----:R-:W0:Y:S02]  /*07a0*/  MUFU.RCP R0, R0 ;  /* 0x0000000000007308 */ /* 0x001e240000001000 */
[----:B0-----:R-:W-:Y:S02]  /*07b0*/  VIADD R2, R0, 0xffffffe ;  /* 0x0ffffffe00027836 */ /* 0x001fe40000000000 */
[----:B------:R-:W-:-:S04]  /*07c0*/  IMAD.MOV R0, RZ, RZ, -R8 ;  /* 0x000000ffff007224 */ /* 0x000fc800078e0a08 */
[----:B------:R0:W1:Y:S02]  /*07d0*/  F2I.FTZ.U32.TRUNC.NTZ R3, R2 ;  /* 0x0000000200037305 */ /* 0x000064000021f000 */
[----:B0-----:R-:W-:Y:S02]  /*07e0*/  IMAD.MOV.U32 R2, RZ, RZ, RZ ;  /* 0x000000ffff027224 */ /* 0x001fe400078e00ff */
[----:B-1----:R-:W-:-:S04]  /*07f0*/  IMAD.MOV R4, RZ, RZ, -R3 ;  /* 0x000000ffff047224 */ /* 0x002fc800078e0a03 */
[----:B----4-:R-:W-:Y:S01]  /*0800*/  IMAD R7, R4, R5, RZ ;  /* 0x0000000504077224 */ /* 0x010fe200078e02ff */
[----:B------:R-:W-:-:S03]  /*0810*/  MOV R4, R6 ;  /* 0x0000000600047202 */ /* 0x000fc60000000f00 */
[----:B------:R-:W-:-:S06]  /*0820*/  IMAD.HI.U32 R3, R3, R7, R2 ;  /* 0x0000000703037227 */ /* 0x000fcc00078e0002 */
[----:B------:R-:W-:-:S04]  /*0830*/  IMAD.HI.U32 R3, R3, R4, RZ ;  /* 0x0000000403037227 */ /* 0x000fc800078e00ff */
[----:B------:R-:W-:-:S05]  /*0840*/  IMAD R0, R3, R0, R4 ;  /* 0x0000000003007224 */ /* 0x000fca00078e0204 */
[----:B------:R-:W-:-:S13]  /*0850*/  ISETP.GT.U32.AND P2, PT, R5, R0, PT ;  /* 0x000000000500720c */ /* 0x000fda0003f44070 */
[-C--:B------:R-:W-:Y:S01]  /*0860*/  @!P2 IADD3 R0, PT, PT, R0, -R5.reuse, RZ ;  /* 0x800000050000a210 */ /* 0x080fe20007ffe0ff */
[----:B------:R-:W-:Y:S01]  /*0870*/  @!P2 VIADD R3, R3, 0x1 ;  /* 0x000000010303a836 */ /* 0x000fe20000000000 */
[----:B------:R-:W-:Y:S02]  /*0880*/  ISETP.NE.AND P2, PT, R14, RZ, PT ;  /* 0x000000ff0e00720c */ /* 0x000fe40003f45270 */
[----:B------:R-:W-:Y:S02]  /*0890*/  ISETP.GE.U32.AND P1, PT, R0, R5, PT ;  /* 0x000000050000720c */ /* 0x000fe40003f26070 */
[----:B------:R-:W-:Y:S02]  /*08a0*/  LOP3.LUT R0, R9, R14, RZ, 0x3c, !PT ;  /* 0x0000000e09007212 */ /* 0x000fe400078e3cff */
[----:B------:R-:W-:Y:S02]  /*08b0*/  MOV R5, 0x400 ;  /* 0x0000040000057802 */ /* 0x000fe40000000f00 */
[----:B------:R-:W-:-:S02]  /*08c0*/  ISETP.GE.AND P3, PT, R0, RZ, PT ;  /* 0x000000ff0000720c */ /* 0x000fc40003f66270 */
[----:B------:R-:W0:Y:S05]  /*08d0*/  S2R R0, SR_CgaCtaId ;  /* 0x0000000000007919 */ /* 0x000e2a0000008800 */
[----:B------:R-:W-:-:S06]  /*08e0*/  @P1 VIADD R3, R3, 0x1 ;  /* 0x0000000103031836 */ /* 0x000fcc0000000000 */
[----:B------:R-:W-:Y:S02]  /*08f0*/  @!P3 IADD3 R3, PT, PT, -R3, RZ, RZ ;  /* 0x000000ff0303b210 */ /* 0x000fe40007ffe1ff */
[----:B------:R-:W-:-:S05]  /*0900*/  @!P2 LOP3.LUT R3, RZ, R14, RZ, 0x33, !PT ;  /* 0x0000000eff03a212 */ /* 0x000fca00078e33ff */
[--C-:B------:R-:W-:Y:S02]  /*0910*/  IMAD.MOV R7, RZ, RZ, -R3.reuse ;  /* 0x000000ffff077224 */ /* 0x100fe400078e0a03 */
[----:B------:R-:W-:Y:S02]  /*0920*/  IMAD.IADD R8, R10, 0x1, R3 ;  /* 0x000000010a087824 */ /* 0x000fe400078e0203 */
[----:B------:R-:W-:-:S05]  /*0930*/  IMAD R7, R14, R7, R9 ;  /* 0x000000070e077224 */ /* 0x000fca00078e0209 */
[----:B------:R-:W-:Y:S02]  /*0940*/  IADD3 R7, PT, PT, R10, R7, RZ ;  /* 0x000000070a077210 */ /* 0x000fe40007ffe0ff */
[----:B0-----:R-:W-:-:S03]  /*0950*/  LEA R5, R0, R5, 0x18 ;  /* 0x0000000500057211 */ /* 0x001fc600078ec0ff */
[----:B------:R-:W-:-:S04]  /*0960*/  IMAD R6, R8, UR16, R7 ;  /* 0x0000001008067c24 */ /* 0x000fc8000f8e0207 */
[----:B------:R-:W-:-:S05]  /*0970*/  IMAD R4, R6, 0x4, R5 ;  /* 0x0000000406047824 */ /* 0x000fca00078e0205 */
[----:B------:R-:W0:Y:S02]  /*0980*/  LDS R0, [R4] ;  /* 0x0000000004007984 */ /* 0x000e240000000800 */
[----:B0-----:R-:W-:-:S05]  /*0990*/  I2FP.F32.S32 R0, R0 ;  /* 0x0000000000007245 */ /* 0x001fca0000201400 */
[----:B-----5:R-:W-:-:S06]  /*09a0*/  FMUL R0, R11, R0 ;  /* 0x000000000b007220 */ /* 0x020fcc0000400000 */
[----:B------:R-:W0:Y:S01]  /*09b0*/  F2I.TRUNC.NTZ R0, R0 ;  /* 0x0000000000007305 */ /* 0x000e22000020f100 */
[----:B--2---:R-:W-:Y:S05]  /*09c0*/  BRA.U !UP0, `(.L_x_9) ;  /* 0x0000000908047547 */ /* 0x004fea000b800000 */
[----:B------:R-:W-:Y:S01]  /*09d0*/  IMAD.U32 R3, RZ, RZ, UR5 ;  /* 0x00000005ff037e24 */ /* 0x000fe2000f8e00ff */
[----:B------:R-:W-:Y:S01]  /*09e0*/  ULOP3.LUT UR9, UR8, 0x3ffffffc, URZ, 0xc0, !UPT ;  /* 0x3ffffffc08097892 */ /* 0x000fe2000f8ec0ff */
[----:B------:R-:W-:Y:S01]  /*09f0*/  IMAD.U32 R3, RZ, RZ, UR16 ;  /* 0x00000010ff037e24 */ /* 0x000fe2000f8e00ff */
[C---:B------:R-:W-:Y:S01]  /*0a00*/  IADD3 R22, PT, PT, R8.reuse, -0x2, RZ ;  /* 0xfffffffe08167810 */ /* 0x040fe20007ffe0ff */
[C---:B------:R-:W-:Y:S01]  /*0a10*/  VIADD R24, R8.reuse, 0xfffffffc ;  /* 0xfffffffc08187836 */ /* 0x040fe20000000000 */
[----:B------:R-:W-:Y:S01]  /*0a20*/  UIADD3 UR9, UPT, UPT, -UR9, URZ, URZ ;  /* 0x000000ff09097290 */ /* 0x000fe2000fffe1ff */
[C---:B------:R-:W-:Y:S01]  /*0a30*/  IMAD R16, R8.reuse, R3, UR16 ;  /* 0x0000001008107e24 */ /* 0x040fe2000f8e0203 */
[C---:B------:R-:W-:Y:S01]  /*0a40*/  IADD3 R28, PT, PT, R8.reuse, -0x1, RZ ;  /* 0xffffffff081c7810 */ /* 0x040fe20007ffe0ff */
[----:B------:R-:W-:Y:S01]  /*0a50*/  VIADD R26, R8, 0xfffffffd ;  /* 0xfffffffd081a7836 */ /* 0x000fe20000000000 */
[----:B------:R-:W-:Y:S01]  /*0a60*/  MOV R2, UR4 ;  /* 0x0000000400027c02 */ /* 0x000fe20008000f00 */
[C---:B------:R-:W-:Y:S01]  /*0a70*/  VIADD R20, R4.reuse, 0x8 ;  /* 0x0000000804147836 */ /* 0x040fe20000000000 */
[----:B------:R-:W-:Y:S01]  /*0a80*/  IADD3 R16, PT, PT, R7, R16, RZ ;  /* 0x0000001007107210 */ /* 0x000fe20007ffe0ff */
[----:B------:R-:W-:Y:S01]  /*0a90*/  VIADD R17, R4, 0xfffffff8 ;  /* 0xfffffff804117836 */ /* 0x000fe20000000000 */
[----:B------:R-:W-:Y:S01]  /*0aa0*/  MOV R21, R5 ;  /* 0x0000000500157202 */ /* 0x000fe20000000f00 */
[----:B------:R-:W-:-:S02]  /*0ab0*/  IMAD.MOV.U32 R18, RZ, RZ, RZ ;  /* 0x000000ffff127224 */ /* 0x000fc400078e00ff */
[----:B------:R-:W-:Y:S02]  /*0ac0*/  IMAD.U32 R3, RZ, RZ, UR10 ;  /* 0x0000000aff037e24 */ /* 0x000fe4000f8e00ff */
[--C-:B------:R-:W-:Y:S02]  /*0ad0*/  IMAD R22, R22, UR16, R7.reuse ;  /* 0x0000001016167c24 */ /* 0x100fe4000f8e0207 */
[--C-:B------:R-:W-:Y:S02]  /*0ae0*/  IMAD R24, R24, UR16, R7.reuse ;  /* 0x0000001018187c24 */ /* 0x100fe4000f8e0207 */
[--C-:B------:R-:W-:Y:S02]  /*0af0*/  IMAD R26, R26, UR16, R7.reuse ;  /* 0x000000101a1a7c24 */ /* 0x100fe4000f8e0207 */
[----:B------:R-:W-:Y:S02]  /*0b00*/  IMAD R28, R28, UR16, R7 ;  /* 0x000000101c1c7c24 */ /* 0x000fe4000f8e0207 */
[----:B------:R-:W-:-:S02]  /*0b10*/  IMAD R16, R16, 0x4, R5 ;  /* 0x0000000410107824 */ /* 0x000fc400078e0205 */
[----:B------:R-:W-:-:S07]  /*0b20*/  IMAD.U32 R19, RZ, RZ, UR9 ;  /* 0x00000009ff137e24 */ /* 0x000fce000f8e00ff */
.L_x_10:
[----:B------:R-:W2:Y:S01]  /*0b30*/  LDG.E R23, desc[UR14][R2.64+-0x4] ;  /* 0xfffffc0e02177981 */ /* 0x000ea2000c1e1900 */
[----:B01----:R-:W-:-:S03]  /*0b40*/  I2FP.F32.S32 R27, R0 ;  /* 0x00000000001b7245 */ /* 0x003fc60000201400 */
[----:B------:R-:W0:Y:S02]  /*0b50*/  LDS R25, [R20+-0x4] ;  /* 0xfffffc0014197984 */ /* 0x000e240000000800 */
[----:B0-----:R-:W-:Y:S02]  /*0b60*/  I2FP.F32.S32 R0, R25 ;  /* 0x0000001900007245 */ /* 0x001fe40000201400 */
[----:B------:R-:W0:Y:S02]  /*0b70*/  LDS R25, [R17+0x4] ;  /* 0x0000040011197984 */ /* 0x000e240000000800 */
[----:B0-----:R-:W-:Y:S01]  /*0b80*/  I2FP.F32.S32 R25, R25 ;  /* 0x0000001900197245 */ /* 0x001fe20000201400 */
[----:B--2---:R-:W-:-:S06]  /*0b90*/  FFMA R0, R0, R23, R27 ;  /* 0x0000001700007223 */ /* 0x004fcc000000001b */
[----:B------:R-:W0:Y:S02]  /*0ba0*/  F2I.TRUNC.NTZ R0, R0 ;  /* 0x0000000000007305 */ /* 0x000e24000020f100 */
[----:B0-----:R-:W-:-:S05]  /*0bb0*/  I2FP.F32.S32 R27, R0 ;  /* 0x00000000001b7245 */ /* 0x001fca0000201400 */
[----:B------:R-:W-:Y:S02]  /*0bc0*/  FFMA R25, R23, R25, R27 ;  /* 0x0000001917197223 */ /* 0x000fe4000000001b */
[----:B------:R-:W0:Y:S04]  /*0bd0*/  LDS R27, [R16] ;  /* 0x00000000101b7984 */ /* 0x000e280000000800 */
[----:B------:R-:W1:Y:S02]  /*0be0*/  F2I.TRUNC.NTZ R25, R25 ;  /* 0x0000001900197305 */ /* 0x000e64000020f100 */
[----:B-1----:R-:W-:Y:S02]  /*0bf0*/  I2FP.F32.S32 R29, R25 ;  /* 0x00000019001d7245 */ /* 0x002fe40000201400 */
[----:B------:R-:W-:Y:S01]  /*0c00*/  LDS R25, [R20] ;  /* 0x0000000014197984 */ /* 0x000fe20000000800 */
[----:B0-----:R-:W-:-:S05]  /*0c10*/  I2FP.F32.S32 R27, R27 ;  /* 0x0000001b001b7245 */ /* 0x001fca0000201400 */
[----:B------:R-:W-:Y:S01]  /*0c20*/  FFMA R27, R23, R27, R29 ;  /* 0x0000001b171b7223 */ /* 0x000fe2000000001d */
[----:B------:R-:W-:-:S05]  /*0c30*/  LEA R29, R28, R21, 0x2 ;  /* 0x000000151c1d7211 */ /* 0x000fca00078e10ff */
[----:B------:R-:W0:Y:S01]  /*0c40*/  F2I.TRUNC.NTZ R27, R27 ;  /* 0x0000001b001b7305 */ /* 0x000e22000020f100 */
[----:B------:R-:W1:Y:S01]  /*0c50*/  LDS R29, [R29] ;  /* 0x000000001d1d7984 */ /* 0x000e620000000800 */
[----:B0-----:R-:W-:Y:S02]  /*0c60*/  I2FP.F32.S32 R27, R27 ;  /* 0x0000001b001b7245 */ /* 0x001fe40000201400 */
[----:B-1----:R-:W-:Y:S02]  /*0c70*/  I2FP.F32.S32 R0, R29 ;  /* 0x0000001d00007245 */ /* 0x002fe40000201400 */
[----:B------:R-:W0:Y:S03]  /*0c80*/  LDS R29, [R17] ;  /* 0x00000000111d7984 */ /* 0x000e260000000800 */
[----:B------:R-:W-:Y:S02]  /*0c90*/  FFMA R23, R23, R0, R27 ;  /* 0x0000000017177223 */ /* 0x000fe4000000001b */
[----:B------:R-:W2:Y:S01]  /*0ca0*/  LDG.E R0, desc[UR14][R2.64] ;  /* 0x0000000e02007981 */ /* 0x000ea2000c1e1900 */
[----:B------:R-:W-:-:S03]  /*0cb0*/  I2FP.F32.S32 R25, R25 ;  /* 0x0000001900197245 */ /* 0x000fc60000201400 */
[----:B------:R-:W1:Y:S02]  /*0cc0*/  F2I.TRUNC.NTZ R23, R23 ;  /* 0x0000001700177305 */ /* 0x000e64000020f100 */
[----:B-1----:R-:W-:Y:S02]  /*0cd0*/  I2FP.F32.S32 R23, R23 ;  /* 0x0000001700177245 */ /* 0x002fe40000201400 */
[----:B0-----:R-:W-:-:S03]  /*0ce0*/  I2FP.F32.S32 R29, R29 ;  /* 0x0000001d001d7245 */ /* 0x001fc60000201400 */
[----:B--2---:R-:W-:-:S06]  /*0cf0*/  FFMA R25, R25, R0, R23 ;  /* 0x0000000019197223 */ /* 0x004fcc0000000017 */
[----:B------:R-:W0:Y:S02]  /*0d00*/  F2I.TRUNC.NTZ R25, R25 ;  /* 0x0000001900197305 */ /* 0x000e24000020f100 */
[----:B0-----:R-:W-:Y:S02]  /*0d10*/  I2FP.F32.S32 R27, R25 ;  /* 0x00000019001b7245 */ /* 0x001fe40000201400 */
[----:B------:R-:W-:-:S03]  /*0d20*/  LEA R25, R22, R21, 0x2 ;  /* 0x0000001516197211 */ /* 0x000fc600078e10ff */
[----:B------:R-:W-:Y:S01]  /*0d30*/  FFMA R27, R0, R29, R27 ;  /* 0x0000001d001b7223 */ /* 0x000fe2000000001b */
[----:B------:R-:W-:Y:S02]  /*0d40*/  IMAD.U32 R29, RZ, RZ, UR16 ;  /* 0x00000010ff1d7e24 */ /* 0x000fe4000f8e00ff */
[----:B------:R-:W0:Y:S02]  /*0d50*/  LDS R25, [R25] ;  /* 0x0000000019197984 */ /* 0x000e240000000800 */
[----:B------:R-:W-:Y:S01]  /*0d60*/  IMAD R29, R29, 0x4, R16 ;  /* 0x000000041d1d7824 */ /* 0x000fe200078e0210 */
[----:B------:R-:W1:Y:S05]  /*0d70*/  F2I.TRUNC.NTZ R27, R27 ;  /* 0x0000001b001b7305 */ /* 0x000e6a000020f100 */
[----:B------:R-:W2:Y:S01]  /*0d80*/  LDS R29, [R29] ;  /* 0x000000001d1d7984 */ /* 0x000ea20000000800 */
[----:B-1----:R-:W-:-:S02]  /*0d90*/  I2FP.F32.S32 R27, R27 ;  /* 0x0000001b001b7245 */ /* 0x002fc40000201400 */
[----:B0-----:R-:W-:Y:S02]  /*0da0*/  I2FP.F32.S32 R25, R25 ;  /* 0x0000001900197245 */ /* 0x001fe40000201400 */
[----:B--2---:R-:W-:Y:S02]  /*0db0*/  I2FP.F32.S32 R23, R29 ;  /* 0x0000001d00177245 */ /* 0x004fe40000201400 */
[----:B------:R-:W0:Y:S03]  /*0dc0*/  LDS R29, [R20+0x4] ;  /* 0x00000400141d7984 */ /* 0x000e260000000800 */
[----:B------:R-:W-:-:S06]  /*0dd0*/  FFMA R23, R0, R23, R27 ;  /* 0x0000001700177223 */ /* 0x000fcc000000001b */
[----:B------:R-:W1:Y:S02]  /*0de0*/  F2I.TRUNC.NTZ R23, R23 ;  /* 0x0000001700177305 */ /* 0x000e64000020f100 */
[----:B-1----:R-:W-:-:S05]  /*0df0*/  I2FP.F32.S32 R23, R23 ;  /* 0x0000001700177245 */ /* 0x002fca0000201400 */
[----:B------:R-:W-:Y:S02]  /*0e00*/  FFMA R23, R0, R25, R23 ;  /* 0x0000001900177223 */ /* 0x000fe40000000017 */
[----:B------:R-:W2:Y:S02]  /*0e10*/  LDG.E R0, desc[UR14][R2.64+0x4] ;  /* 0x0000040e02007981 */ /* 0x000ea4000c1e1900 */
[----:B------:R-:W1:Y:S02]  /*0e20*/  F2I.TRUNC.NTZ R27, R23 ;  /* 0x00000017001b7305 */ /* 0x000e64000020f100 */
[----:B------:R-:W3:Y:S01]  /*0e30*/  LDS R25, [R17+-0x4] ;  /* 0xfffffc0011197984 */ /* 0x000ee20000000800 */
[----:B0-----:R-:W-:Y:S02]  /*0e40*/  I2FP.F32.S32 R29, R29 ;  /* 0x0000001d001d7245 */ /* 0x001fe40000201400 */
[----:B-1----:R-:W-:Y:S02]  /*0e50*/  I2FP.F32.S32 R27, R27 ;  /* 0x0000001b001b7245 */ /* 0x002fe40000201400 */
[----:B---3--:R-:W-:-:S03]  /*0e60*/  I2FP.F32.S32 R25, R25 ;  /* 0x0000001900197245 */ /* 0x008fc60000201400 */
        /* <DEDUP_REMOVED lines=13> */
[----:B------:R0:W1:Y:S03]  /*0f40*/  LDS R29, [R20+0x8] ;  /* 0x00000800141d7984 */ /* 0x0000660000000800 */
[----:B------:R-:W-:-:S06]  /*0f50*/  FFMA R23, R0, R23, R25 ;  /* 0x0000001700177223 */ /* 0x000fcc0000000019 */
[----:B------:R-:W2:Y:S02]  /*0f60*/  F2I.TRUNC.NTZ R23, R23 ;  /* 0x0000001700177305 */ /* 0x000ea4000020f100 */
[----:B--2---:R-:W-:-:S05]  /*0f70*/  I2FP.F32.S32 R23, R23 ;  /* 0x0000001700177245 */ /* 0x004fca0000201400 */
[----:B------:R-:W-:Y:S02]  /*0f80*/  FFMA R23, R0, R27, R23 ;  /* 0x0000001b00177223 */ /* 0x000fe40000000017 */
[----:B------:R2:W3:Y:S01]  /*0f90*/  LDG.E R0, desc[UR14][R2.64+0x8] ;  /* 0x0000080e02007981 */ /* 0x0004e2000c1e1900 */
[----:B------:R-:W-:Y:S01]  /*0fa0*/  VIADD R19, R19, 0x4 ;  /* 0x0000000413137836 */ /* 0x000fe20000000000 */
[----:B------:R-:W4:Y:S01]  /*0fb0*/  F2I.TRUNC.NTZ R25, R23 ;  /* 0x0000001700197305 */ /* 0x000f22000020f100 */
[----:B------:R-:W-:Y:S01]  /*0fc0*/  VIADD R18, R18, 0x4 ;  /* 0x0000000412127836 */ /* 0x000fe20000000000 */
[----:B------:R5:W4:Y:S01]  /*0fd0*/  LDS R27, [R17+-0x8] ;  /* 0xfffff800111b7984 */ /* 0x000b220000000800 */
[----:B0-----:R-:W-:Y:S02]  /*0fe0*/  IADD3 R20, PT, PT, R20, 0x10, RZ ;  /* 0x0000001014147810 */ /* 0x001fe40007ffe0ff */
[----:B-1----:R-:W-:Y:S02]  /*0ff0*/  I2FP.F32.S32 R29, R29 ;  /* 0x0000001d001d7245 */ /* 0x002fe40000201400 */
[----:B--2---:R-:W-:Y:S01]  /*1000*/  IADD3 R2, P1, PT, R2, 0x10, RZ ;  /* 0x0000001002027810 */ /* 0x004fe20007f3e0ff */
[----:B-----5:R-:W-:-:S04]  /*1010*/  VIADD R17, R17, 0xfffffff0 ;  /* 0xfffffff011117836 */ /* 0x020fc80000000000 */
[----:B------:R-:W-:Y:S01]  /*1020*/  IMAD.X R3, RZ, RZ, R3, P1 ;  /* 0x000000ffff037224 */ /* 0x000fe200008e0603 */
[----:B----4-:R-:W-:Y:S02]  /*1030*/  I2FP.F32.S32 R25, R25 ;  /* 0x0000001900197245 */ /* 0x010fe40000201400 */
[----:B------:R-:W-:Y:S02]  /*1040*/  ISETP.NE.AND P1, PT, R19, RZ, PT ;  /* 0x000000ff1300720c */ /* 0x000fe40003f25270 */
[----:B------:R-:W-:Y:S01]  /*1050*/  I2FP.F32.S32 R27, R27 ;  /* 0x0000001b001b7245 */ /* 0x000fe20000201400 */
[----:B---3--:R-:W-:-:S06]  /*1060*/  FFMA R25, R29, R0, R25 ;  /* 0x000000001d197223 */ /* 0x008fcc0000000019 */
[----:B------:R-:W0:Y:S02]  /*1070*/  F2I.TRUNC.NTZ R25, R25 ;  /* 0x0000001900197305 */ /* 0x000e24000020f100 */
[----:B0-----:R-:W-:Y:S01]  /*1080*/  I2FP.F32.S32 R29, R25 ;  /* 0x00000019001d7245 */ /* 0x001fe20000201400 */
[----:B------:R-:W-:-:S04]  /*1090*/  IMAD R25, R24, 0x4, R21 ;  /* 0x0000000418197824 */ /* 0x000fc800078e0215 */
[----:B------:R-:W-:Y:S01]  /*10a0*/  FFMA R27, R0, R27, R29 ;  /* 0x0000001b001b7223 */ /* 0x000fe2000000001d */
[----:B------:R-:W-:Y:S01]  /*10b0*/  IMAD.U32 R29, RZ, RZ, UR16 ;  /* 0x00000010ff1d7e24 */ /* 0x000fe2000f8e00ff */
[----:B------:R-:W0:Y:S03]  /*10c0*/  LDS R25, [R25] ;  /* 0x0000000019197984 */ /* 0x000e260000000800 */
[----:B------:R-:W-:Y:S01]  /*10d0*/  IMAD R29, R29, 0xc, R16 ;  /* 0x0000000c1d1d7824 */ /* 0x000fe200078e0210 */
[----:B------:R-:W1:Y:S05]  /*10e0*/  F2I.TRUNC.NTZ R27, R27 ;  /* 0x0000001b001b7305 */ /* 0x000e6a000020f100 */
[----:B------:R-:W2:Y:S01]  /*10f0*/  LDS R29, [R29] ;  /* 0x000000001d1d7984 */ /* 0x000ea20000000800 */
[----:B-1----:R-:W-:-:S02]  /*1100*/  I2FP.F32.S32 R27, R27 ;  /* 0x0000001b001b7245 */ /* 0x002fc40000201400 */
[----:B0-----:R-:W-:Y:S02]  /*1110*/  I2FP.F32.S32 R25, R25 ;  /* 0x0000001900197245 */ /* 0x001fe40000201400 */
[----:B--2---:R-:W-:Y:S02]  /*1120*/  I2FP.F32.S32 R23, R29 ;  /* 0x0000001d00177245 */ /* 0x004fe40000201400 */
[----:B------:R-:W-:-:S03]  /*1130*/  MOV R29, UR16 ;  /* 0x00000010001d7c02 */ /* 0x000fc60008000f00 */
[----:B------:R-:W-:Y:S02]  /*1140*/  FFMA R23, R0, R23, R27 ;  /* 0x0000001700177223 */ /* 0x000fe4000000001b */
[----:B------:R-:W-:-:S04]  /*1150*/  IMAD R21, R29, -0x10, R21 ;  /* 0xfffffff01d157824 */ /* 0x000fc800078e0215 */
[----:B------:R-:W0:Y:S02]  /*1160*/  F2I.TRUNC.NTZ R23, R23 ;  /* 0x0000001700177305 */ /* 0x000e24000020f100 */
[----:B0-----:R-:W-:-:S05]  /*1170*/  I2FP.F32.S32 R23, R23 ;  /* 0x0000001700177245 */ /* 0x001fca0000201400 */
[----:B------:R-:W-:Y:S01]  /*1180*/  FFMA R0, R0, R25, R23 ;  /* 0x0000001900007223 */ /* 0x000fe20000000017 */
[----:B------:R-:W-:-:S05]  /*1190*/  MOV R23, UR16 ;  /* 0x0000001000177c02 */ /* 0x000fca0008000f00 */
[----:B------:R-:W1:Y:S01]  /*11a0*/  F2I.TRUNC.NTZ R0, R0 ;  /* 0x0000000000007305 */ /* 0x000e62000020f100 */
[----:B------:R-:W-:Y:S01]  /*11b0*/  IMAD R16, R23, 0x10, R16 ;  /* 0x0000001017107824 */ /* 0x000fe200078e0210 */
[----:B------:R-:W-:Y:S06]  /*11c0*/  @P1 BRA `(.L_x_10) ;  /* 0xfffffff800581947 */ /* 0x000fec000383ffff */
[----:B------:R-:W-:-:S07]  /*11d0*/  VIADD R17, R18, 0x1 ;  /* 0x0000000112117836 */ /* 0x000fce0000000000 */
.L_x_9:
[----:B------:R-:W-:-:S09]  /*11e0*/  ULOP3.LUT UP0, UR9, UR8, 0x3, URZ, 0xc0, !UPT ;  /* 0x0000000308097892 */ /* 0x000fd2000f80c0ff */
[----:B------:R-:W-:Y:S05]  /*11f0*/  BRA.U !UP0, `(.L_x_11) ;  /* 0x0000000508847547 */ /* 0x000fea000b800000 */
[----:B------:R-:W-:Y:S02]  /*1200*/  UISETP.NE.AND UP0, UPT, UR9, 0x1, UPT ;  /* 0x000000010900788c */ /* 0x000fe4000bf05270 */
[----:B------:R-:W-:-:S04]  /*1210*/  ULOP3.LUT UR11, UR8, 0x1, URZ, 0xc0, !UPT ;  /* 0x00000001080b7892 */ /* 0x000fc8000f8ec0ff */
[----:B------:R-:W-:-:S03]  /*1220*/  UISETP.NE.U32.AND UP1, UPT, UR11, 0x1, UPT ;  /* 0x000000010b00788c */ /* 0x000fc6000bf25070 */
[----:B------:R-:W-:Y:S08]  /*1230*/  BRA.U !UP0, `(.L_x_12) ;  /* 0x0000000108f07547 */ /* 0x000ff0000b800000 */
[----:B------:R-:W2:Y:S02]  /*1240*/  LDC.64 R2, c[0x0][0x390] ;  /* 0x0000e400ff027b82 */ /* 0x000ea40000000a00 */
[----:B--2---:R-:W-:-:S05]  /*1250*/  IMAD.WIDE.U32 R2, R17, 0x4, R2 ;  /* 0x0000000411027825 */ /* 0x004fca00078e0002 */
[----:B------:R-:W2:Y:S04]  /*1260*/  LDG.E R16, desc[UR14][R2.64] ;  /* 0x0000000e02107981 */ /* 0x000ea8000c1e1900 */
[----:B------:R3:W4:Y:S01]  /*1270*/  LDG.E R18, desc[UR14][R2.64+0x4] ;  /* 0x0000040e02127981 */ /* 0x000722000c1e1900 */
[----:B------:R-:W-:Y:S01]  /*1280*/  LEA R19, R17, R4, 0x2 ;  /* 0x0000000411137211 */ /* 0x000fe200078e10ff */
[----:B------:R-:W-:Y:S01]  /*1290*/  IMAD.IADD R20, R6, 0x1, -R17 ;  /* 0x0000000106147824 */ /* 0x000fe200078e0a11 */
[----:B------:R-:W-:-:S03]  /*12a0*/  IADD3 R24, PT, PT, R8, R17, RZ ;  /* 0x0000001108187210 */ /* 0x000fc60007ffe0ff */
[----:B------:R-:W5:Y:S01]  /*12b0*/  LDS R22, [R19] ;  /* 0x0000000013167984 */ /* 0x000f620000000800 */
[----:B------:R-:W-:Y:S02]  /*12c0*/  IMAD R20, R20, 0x4, R5 ;  /* 0x0000000414147824 */ /* 0x000fe400078e0205 */
[----:B------:R-:W-:Y:S01]  /*12d0*/  IMAD R26, R24, UR16, R7 ;  /* 0x00000010181a7c24 */ /* 0x000fe2000f8e0207 */
[----:B01----:R-:W-:Y:S01]  /*12e0*/  I2FP.F32.S32 R24, R0 ;  /* 0x0000000000187245 */ /* 0x003fe20000201400 */
[----:B------:R-:W-:Y:S02]  /*12f0*/  LDS R19, [R19+0x4] ;  /* 0x0000040013137984 */ /* 0x000fe40000000800 */
[----:B------:R-:W-:Y:S02]  /*1300*/  IMAD R0, R26, 0x4, R5 ;  /* 0x000000041a007824 */ /* 0x000fe400078e0205 */
[----:B------:R-:W0:Y:S04]  /*1310*/  LDS R21, [R20] ;  /* 0x0000000014157984 */ /* 0x000e280000000800 */
[----:B---3--:R-:W-:Y:S04]  /*1320*/  LDS R2, [R0] ;  /* 0x0000000000027984 */ /* 0x008fe80000000800 */
[----:B------:R-:W-:Y:S01]  /*1330*/  LDS R20, [R20+-0x4] ;  /* 0xfffffc0014147984 */ /* 0x000fe20000000800 */
[----:B-----5:R-:W-:Y:S01]  /*1340*/  I2FP.F32.S32 R23, R22 ;  /* 0x0000001600177245 */ /* 0x020fe20000201400 */
[----:B------:R-:W-:-:S04]  /*1350*/  IMAD.IADD R22, R8, 0x1, -R17 ;  /* 0x0000000108167824 */ /* 0x000fc800078e0a11 */
[----:B------:R-:W-:Y:S01]  /*1360*/  IMAD R22, R22, UR16, R7 ;  /* 0x0000001016167c24 */ /* 0x000fe2000f8e0207 */
[----:B0-----:R-:W-:-:S04]  /*1370*/  I2FP.F32.S32 R21, R21 ;  /* 0x0000001500157245 */ /* 0x001fc80000201400 */
[----:B------:R-:W-:-:S06]  /*1380*/  LEA R22, R22, R5, 0x2 ;  /* 0x0000000516167211 */ /* 0x000fcc00078e10ff */
[----:B------:R-:W0:Y:S01]  /*1390*/  LDS R22, [R22] ;  /* 0x0000000016167984 */ /* 0x000e220000000800 */
[----:B--2---:R-:W-:-:S06]  /*13a0*/  FFMA R23, R23, R16, R24 ;  /* 0x0000001017177223 */ /* 0x004fcc0000000018 */
[----:B------:R-:W1:Y:S02]  /*13b0*/  F2I.TRUNC.NTZ R23, R23 ;  /* 0x0000001700177305 */ /* 0x000e64000020f100 */
[----:B-1----:R-:W-:Y:S02]  /*13c0*/  I2FP.F32.S32 R3, R23 ;  /* 0x0000001700037245 */ /* 0x002fe40000201400 */
[----:B0-----:R-:W-:-:S03]  /*13d0*/  I2FP.F32.S32 R23, R22 ;  /* 0x0000001600177245 */ /* 0x001fc60000201400 */
[----:B------:R-:W-:Y:S01]  /*13e0*/  FFMA R3, R16, R21, R3 ;  /* 0x0000001510037223 */ /* 0x000fe20000000003 */
[----:B------:R-:W-:-:S05]  /*13f0*/  I2FP.F32.S32 R21, R2 ;  /* 0x0000000200157245 */ /* 0x000fca0000201400 */
[----:B------:R-:W0:Y:S02]  /*1400*/  F2I.TRUNC.NTZ R3, R3 ;  /* 0x0000000300037305 */ /* 0x000e24000020f100 */
[----:B0-----:R-:W-:Y:S02]  /*1410*/  I2FP.F32.S32 R25, R3 ;  /* 0x0000000300197245 */ /* 0x001fe40000201400 */
[----:B------:R-:W-:-:S03]  /*1420*/  I2FP.F32.S32 R3, R19 ;  /* 0x0000001300037245 */ /* 0x000fc60000201400 */
[----:B------:R-:W-:-:S06]  /*1430*/  FFMA R21, R16, R21, R25 ;  /* 0x0000001510157223 */ /* 0x000fcc0000000019 */
[----:B------:R-:W0:Y:S02]  /*1440*/  F2I.TRUNC.NTZ R21, R21 ;  /* 0x0000001500157305 */ /* 0x000e24000020f100 */
[----:B0-----:R-:W-:-:S05]  /*1450*/  I2FP.F32.S32 R25, R21 ;  /* 0x0000001500197245 */ /* 0x001fca0000201400 */
[----:B------:R-:W-:Y:S01]  /*1460*/  FFMA R23, R16, R23, R25 ;  /* 0x0000001710177223 */ /* 0x000fe20000000019 */
[----:B------:R-:W-:-:S04]  /*1470*/  IMAD.U32 R25, RZ, RZ, UR16 ;  /* 0x00000010ff197e24 */ /* 0x000fc8000f8e00ff */
[----:B------:R-:W-:Y:S01]  /*1480*/  IMAD R0, R25, 0x4, R0 ;  /* 0x0000000419007824 */ /* 0x000fe200078e0200 */
[----:B------:R-:W0:Y:S05]  /*1490*/  F2I.TRUNC.NTZ R23, R23 ;  /* 0x0000001700177305 */ /* 0x000e2a000020f100 */
[----:B------:R-:W1:Y:S01]  /*14a0*/  LDS R0, [R0] ;  /* 0x0000000000007984 */ /* 0x000e620000000800 */
[----:B0-----:R-:W-:-:S05]  /*14b0*/  I2FP.F32.S32 R2, R23 ;  /* 0x0000001700027245 */ /* 0x001fca0000201400 */
[----:B----4-:R-:W-:Y:S01]  /*14c0*/  FFMA R2, R3, R18, R2 ;  /* 0x0000001203027223 */ /* 0x010fe20000000002 */
[----:B------:R-:W-:Y:S01]  /*14d0*/  LOP3.LUT R3, RZ, R17, RZ, 0x33, !PT ;  /* 0x00000011ff037212 */ /* 0x000fe200078e33ff */
[----:B------:R-:W-:-:S03]  /*14e0*/  VIADD R17, R17, 0x2 ;  /* 0x0000000211117836 */ /* 0x000fc60000000000 */
[----:B------:R-:W-:Y:S01]  /*14f0*/  IADD3 R16, PT, PT, R8, R3, RZ ;  /* 0x0000000308107210 */ /* 0x000fe20007ffe0ff */
[----:B------:R-:W0:Y:S01]  /*1500*/  F2I.TRUNC.NTZ R2, R2 ;  /* 0x0000000200027305 */ /* 0x000e22000020f100 */
[----:B------:R-:W-:-:S03]  /*1510*/  I2FP.F32.S32 R3, R20 ;  /* 0x0000001400037245 */ /* 0x000fc60000201400 */
[----:B------:R-:W-:-:S04]  /*1520*/  IMAD R16, R16, UR16, R7 ;  /* 0x0000001010107c24 */ /* 0x000fc8000f8e0207 */
[----:B------:R-:W-:-:S06]  /*1530*/  IMAD R16, R16, 0x4, R5 ;  /* 0x0000000410107824 */ /* 0x000fcc00078e0205 */
[----:B------:R-:W2:Y:S01]  /*1540*/  LDS R16, [R16] ;  /* 0x0000000010107984 */ /* 0x000ea20000000800 */
[----:B0-----:R-:W-:-:S05]  /*1550*/  I2FP.F32.S32 R19, R2 ;  /* 0x0000000200137245 */ /* 0x001fca0000201400 */
[----:B------:R-:W-:Y:S01]  /*1560*/  FFMA R3, R18, R3, R19 ;  /* 0x0000000312037223 */ /* 0x000fe20000000013 */
[----:B-1----:R-:W-:-:S05]  /*1570*/  I2FP.F32.S32 R19, R0 ;  /* 0x0000000000137245 */ /* 0x002fca0000201400 */
[----:B------:R-:W0:Y:S02]  /*1580*/  F2I.TRUNC.NTZ R3, R3 ;  /* 0x0000000300037305 */ /* 0x000e24000020f100 */
[----:B0-----:R-:W-:-:S05]  /*1590*/  I2FP.F32.S32 R21, R3 ;  /* 0x0000000300157245 */ /* 0x001fca0000201400 */
[----:B------:R-:W-:-:S06]  /*15a0*/  FFMA R19, R18, R19, R21 ;  /* 0x0000001312137223 */ /* 0x000fcc0000000015 */
[----:B------:R-:W0:Y:S01]  /*15b0*/  F2I.TRUNC.NTZ R19, R19 ;  /* 0x0000001300137305 */ /* 0x000e22000020f100 */
[----:B--2---:R-:W-:Y:S02]  /*15c0*/  I2FP.F32.S32 R21, R16 ;  /* 0x0000001000157245 */ /* 0x004fe40000201400 */
[----:B0-----:R-:W-:-:S05]  /*15d0*/  I2FP.F32.S32 R23, R19 ;  /* 0x0000001300177245 */ /* 0x001fca0000201400 */
[----:B------:R-:W-:-:S04]  /*15e0*/  FFMA R21, R18, R21, R23 ;  /* 0x0000001512157223 */ /* 0x000fc80000000017 */
[----:B------:R2:W3:Y:S03]  /*15f0*/  F2I.TRUNC.NTZ R0, R21 ;  /* 0x0000001500007305 */ /* 0x0004e6000020f100 */
.L_x_12:
[----:B------:R-:W-:Y:S05]  /*1600*/  BRA.U UP1, `(.L_x_11) ;  /* 0x0000000101807547 */ /* 0x000fea000b800000 */
[----:B------:R-:W4:Y:S02]  /*1610*/  LDC.64 R2, c[0x0][0x390] ;  /* 0x0000e400ff027b82 */ /* 0x000f240000000a00 */
[----:B----4-:R-:W-:-:S06]  /*1620*/  IMAD.WIDE.U32 R2, R17, 0x4, R2 ;  /* 0x0000000411027825 */ /* 0x010fcc00078e0002 */
[----:B------:R4:W5:Y:S01]  /*1630*/  LDG.E R2, desc[UR14][R2.64] ;  /* 0x0000000e02027981 */ /* 0x000962000c1e1900 */
[----:B------:R-:W-:Y:S01]  /*1640*/  LEA R4, R17, R4, 0x2 ;  /* 0x0000000411047211 */ /* 0x000fe200078e10ff */
[--C-:B------:R-:W-:Y:S01]  /*1650*/  IMAD.IADD R16, R6, 0x1, -R17.reuse ;  /* 0x0000000106107824 */ /* 0x100fe200078e0a11 */
[C---:B------:R-:W-:Y:S01]  /*1660*/  IADD3 R18, PT, PT, R8.reuse, R17, RZ ;  /* 0x0000001108127210 */ /* 0x040fe20007ffe0ff */
[----:B------:R-:W-:Y:S01]  /*1670*/  IMAD.IADD R8, R8, 0x1, -R17 ;  /* 0x0000000108087824 */ /* 0x000fe200078e0a11 */
[----:B01-3--:R-:W-:Y:S01]  /*1680*/  I2FP.F32.S32 R0, R0 ;  /* 0x0000000000007245 */ /* 0x00bfe20000201400 */
[----:B------:R-:W-:Y:S01]  /*1690*/  IMAD R16, R16, 0x4, R5 ;  /* 0x0000000410107824 */ /* 0x000fe200078e0205 */
[----:B------:R-:W0:Y:S01]  /*16a0*/  LDS R4, [R4] ;  /* 0x0000000004047984 */ /* 0x000e220000000800 */
[--C-:B------:R-:W-:Y:S02]  /*16b0*/  IMAD R18, R18, UR16, R7.reuse ;  /* 0x0000001012127c24 */ /* 0x100fe4000f8e0207 */
[----:B------:R-:W-:-:S02]  /*16c0*/  IMAD R8, R8, UR16, R7 ;  /* 0x0000001008087c24 */ /* 0x000fc4000f8e0207 */
[----:B------:R-:W4:Y:S01]  /*16d0*/  LDS R16, [R16] ;  /* 0x0000000010107984 */ /* 0x000f220000000800 */
[----:B------:R-:W-:Y:S02]  /*16e0*/  IMAD R18, R18, 0x4, R5 ;  /* 0x0000000412127824 */ /* 0x000fe400078e0205 */
[----:B------:R-:W-:-:S04]  /*16f0*/  LEA R8, R8, R5, 0x2 ;  /* 0x0000000508087211 */ /* 0x000fc800078e10ff */
[----:B------:R-:W1:Y:S04]  /*1700*/  LDS R18, [R18] ;  /* 0x0000000012127984 */ /* 0x000e680000000800 */
[----:B------:R-:W3:Y:S01]  /*1710*/  LDS R8, [R8] ;  /* 0x0000000008087984 */ /* 0x000ee20000000800 */
[----:B0-----:R-:W-:Y:S02]  /*1720*/  I2FP.F32.S32 R19, R4 ;  /* 0x0000000400137245 */ /* 0x001fe40000201400 */
[----:B----4-:R-:W-:Y:S02]  /*1730*/  I2FP.F32.S32 R3, R16 ;  /* 0x0000001000037245 */ /* 0x010fe40000201400 */
[----:B-1----:R-:W-:Y:S01]  /*1740*/  I2FP.F32.S32 R5, R18 ;  /* 0x0000001200057245 */ /* 0x002fe20000201400 */
[----:B-----5:R-:W-:-:S06]  /*1750*/  FFMA R19, R19, R2, R0 ;  /* 0x0000000213137223 */ /* 0x020fcc0000000000 */
[----:B------:R-:W0:Y:S02]  /*1760*/  F2I.TRUNC.NTZ R19, R19 ;  /* 0x0000001300137305 */ /* 0x000e24000020f100 */
[----:B0-----:R-:W-:-:S05]  /*1770*/  I2FP.F32.S32 R7, R19 ;  /* 0x0000001300077245 */ /* 0x001fca0000201400 */
[----:B------:R-:W-:-:S06]  /*1780*/  FFMA R3, R2, R3, R7 ;  /* 0x0000000302037223 */ /* 0x000fcc0000000007 */
[----:B------:R-:W0:Y:S02]  /*1790*/  F2I.TRUNC.NTZ R3, R3 ;  /* 0x0000000300037305 */ /* 0x000e24000020f100 */
[----:B0-----:R-:W-:-:S05]  /*17a0*/  I2FP.F32.S32 R7, R3 ;  /* 0x0000000300077245 */ /* 0x001fca0000201400 */
[----:B------:R-:W-:Y:S01]  /*17b0*/  FFMA R5, R2, R5, R7 ;  /* 0x0000000502057223 */ /* 0x000fe20000000007 */
[----:B---3--:R-:W-:-:S05]  /*17c0*/  I2FP.F32.S32 R7, R8 ;  /* 0x0000000800077245 */ /* 0x008fca0000201400 */
[----:B------:R-:W0:Y:S02]  /*17d0*/  F2I.TRUNC.NTZ R5, R5 ;  /* 0x0000000500057305 */ /* 0x000e24000020f100 */
[----:B0-----:R-:W-:-:S05]  /*17e0*/  I2FP.F32.S32 R17, R5 ;  /* 0x0000000500117245 */ /* 0x001fca0000201400 */
[----:B------:R-:W-:-:S04]  /*17f0*/  FFMA R7, R2, R7, R17 ;  /* 0x0000000702077223 */ /* 0x000fc80000000011 */
[----:B------:R4:W0:Y:S03]  /*1800*/  F2I.TRUNC.NTZ R0, R7 ;  /* 0x0000000700007305 */ /* 0x000826000020f100 */
.L_x_11:
[----:B------:R-:W5:Y:S01]  /*1810*/  LDC R2, c[0x0][0x360] ;  /* 0x0000d800ff027b82 */ /* 0x000f620000000800 */
[----:B------:R-:W-:-:S05]  /*1820*/  IMAD R3, R6, 0x4, R13 ;  /* 0x0000000406037824 */ /* 0x000fca00078e020d */
[----:B01-3--:R0:W-:Y:S01]  /*1830*/  STS [R3], R0 ;  /* 0x0000000003007388 */ /* 0x00b1e20000000800 */
[----:B-----5:R-:W-:-:S05]  /*1840*/  IMAD R9, R2, UR18, R9 ;  /* 0x0000001202097c24 */ /* 0x020fca000f8e0209 */
[----:B------:R-:W-:-:S13]  /*1850*/  ISETP.GE.AND P1, PT, R9, R12, PT ;  /* 0x0000000c0900720c */ /* 0x000fda0003f26270 */
[----:B0-----:R-:W-:Y:S05]  /*1860*/  @!P1 BRA `(.L_x_13) ;  /* 0xffffffec00b09947 */ /* 0x001fea000383ffff */
[----:B------:R-:W-:Y:S05]  /*1870*/  BRA `(.L_x_7) ;  /* 0x0000000000c07947 */ /* 0x000fea0003800000 */
.L_x_8:
[----:B------:R-:W-:Y:S01]  /*1880*/  IABS R0, R14 ;  /* 0x0000000e00007213 */ /* 0x000fe20000000000 */
[----:B------:R-:W0:Y:S01]  /*1890*/  S2R R9, SR_CgaCtaId ;  /* 0x0000000000097919 */ /* 0x000e220000008800 */
[----:B------:R-:W-:Y:S02]  /*18a0*/  MOV R4, 0x400 ;  /* 0x0000040000047802 */ /* 0x000fe40000000f00 */
[----:B------:R-:W1:Y:S01]  /*18b0*/  I2F.RP R2, R0 ;  /* 0x0000000000027306 */ /* 0x000e620000209400 */
[----:B------:R-:W2:Y:S01]  /*18c0*/  S2R R3, SR_TID.X ;  /* 0x0000000000037919 */ /* 0x000ea20000002100 */
[----:B------:R-:W-:Y:S01]  /*18d0*/  ISETP.NE.AND P1, PT, R14, RZ, PT ;  /* 0x000000ff0e00720c */ /* 0x000fe20003f25270 */
[----:B------:R-:W2:Y:S05]  /*18e0*/  S2R R8, SR_TID.Y ;  /* 0x0000000000087919 */ /* 0x000eaa0000002200 */
[----:B-1----:R-:W1:Y:S02]  /*18f0*/  MUFU.RCP R2, R2 ;  /* 0x0000000200027308 */ /* 0x002e640000001000 */
[----:B-1----:R-:W-:Y:S01]  /*1900*/  VIADD R6, R2, 0xffffffe ;  /* 0x0ffffffe02067836 */ /* 0x002fe20000000000 */
[----:B0-----:R-:W-:Y:S01]  /*1910*/  LEA R2, R9, R4, 0x18 ;  /* 0x0000000409027211 */ /* 0x001fe200078ec0ff */
[----:B------:R-:W-:-:S04]  /*1920*/  IMAD.MOV.U32 R4, RZ, RZ, RZ ;  /* 0x000000ffff047224 */ /* 0x000fc800078e00ff */
[----:B------:R-:W0:Y:S01]  /*1930*/  F2I.FTZ.U32.TRUNC.NTZ R5, R6 ;  /* 0x0000000600057305 */ /* 0x000e22000021f000 */
[----:B--2---:R-:W-:Y:S01]  /*1940*/  IMAD R3, R8, UR17, R3 ;  /* 0x0000001108037c24 */ /* 0x004fe2000f8e0203 */
[----:B0-----:R-:W-:-:S05]  /*1950*/  IADD3 R7, PT, PT, RZ, -R5, RZ ;  /* 0x80000005ff077210 */ /* 0x001fca0007ffe0ff */
[----:B------:R-:W-:-:S04]  /*1960*/  IMAD R7, R7, R0, RZ ;  /* 0x0000000007077224 */ /* 0x000fc800078e02ff */
[----:B------:R-:W-:Y:S01]  /*1970*/  IMAD.HI.U32 R5, R5, R7, R4 ;  /* 0x0000000705057227 */ /* 0x000fe200078e0004 */
[----:B------:R-:W-:-:S07]  /*1980*/  LOP3.LUT R4, RZ, R14, RZ, 0x33, !PT ;  /* 0x0000000eff047212 */ /* 0x000fce00078e33ff */
.L_x_14:
[----:B------:R-:W-:Y:S01]  /*1990*/  IABS R6, R14 ;  /* 0x0000000e00067213 */ /* 0x000fe20000000000 */
[----:B0-----:R-:W0:Y:S01]  /*19a0*/  LDC R16, c[0x0][0x360] ;  /* 0x0000d800ff107b82 */ /* 0x001e220000000800 */
[----:B------:R-:W-:-:S03]  /*19b0*/  IABS R7, R3 ;  /* 0x0000000300077213 */ /* 0x000fc60000000000 */
[----:B------:R-:W-:Y:S02]  /*19c0*/  IMAD.MOV R8, RZ, RZ, -R6 ;  /* 0x000000ffff087224 */ /* 0x000fe400078e0a06 */
[----:B------:R-:W-:-:S04]  /*19d0*/  IMAD.HI.U32 R6, R5, R7, RZ ;  /* 0x0000000705067227 */ /* 0x000fc800078e00ff */
[----:B------:R-:W-:Y:S01]  /*19e0*/  IMAD R7, R6, R8, R7 ;  /* 0x0000000806077224 */ /* 0x000fe200078e0207 */
[----:B------:R-:W-:-:S04]  /*19f0*/  IABS R8, R14 ;  /* 0x0000000e00087213 */ /* 0x000fc80000000000 */
[----:B------:R-:W-:-:S13]  /*1a00*/  ISETP.GT.U32.AND P3, PT, R0, R7, PT ;  /* 0x000000070000720c */ /* 0x000fda0003f64070 */
[----:B------:R-:W-:Y:S01]  /*1a10*/  @!P3 IADD3 R7, PT, PT, R7, -R8, RZ ;  /* 0x800000080707b210 */ /* 0x000fe20007ffe0ff */
[----:B------:R-:W-:-:S03]  /*1a20*/  @!P3 VIADD R6, R6, 0x1 ;  /* 0x000000010606b836 */ /* 0x000fc60000000000 */
[----:B------:R-:W-:Y:S02]  /*1a30*/  ISETP.GE.U32.AND P2, PT, R7, R0, PT ;  /* 0x000000000700720c */ /* 0x000fe40003f46070 */
[----:B------:R-:W-:-:S04]  /*1a40*/  LOP3.LUT R7, R3, R14, RZ, 0x3c, !PT ;  /* 0x0000000e03077212 */ /* 0x000fc800078e3cff */
[----:B------:R-:W-:-:S07]  /*1a50*/  ISETP.GE.AND P4, PT, R7, RZ, PT ;  /* 0x000000ff0700720c */ /* 0x000fce0003f86270 */
[----:B------:R-:W-:-:S06]  /*1a60*/  @P2 VIADD R6, R6, 0x1 ;  /* 0x0000000106062836 */ /* 0x000fcc0000000000 */
[----:B------:R-:W-:-:S04]  /*1a70*/  @!P4 IADD3 R6, PT, PT, -R6, RZ, RZ ;  /* 0x000000ff0606c210 */ /* 0x000fc80007ffe1ff */
[----:B------:R-:W-:-:S05]  /*1a80*/  SEL R7, R4, R6, !P1 ;  /* 0x0000000604077207 */ /* 0x000fca0004800000 */
[--C-:B------:R-:W-:Y:S02]  /*1a90*/  IMAD.MOV R9, RZ, RZ, -R7.reuse ;  /* 0x000000ffff097224 */ /* 0x100fe400078e0a07 */
[----:B------:R-:W-:Y:S02]  /*1aa0*/  IMAD.IADD R6, R10, 0x1, R7 ;  /* 0x000000010a067824 */ /* 0x000fe400078e0207 */
[--C-:B------:R-:W-:Y:S02]  /*1ab0*/  IMAD R9, R14, R9, R3.reuse ;  /* 0x000000090e097224 */ /* 0x100fe400078e0203 */
[----:B0-----:R-:W-:-:S03]  /*1ac0*/  IMAD R3, R16, UR18, R3 ;  /* 0x0000001210037c24 */ /* 0x001fc6000f8e0203 */
[----:B------:R-:W-:Y:S02]  /*1ad0*/  IADD3 R9, PT, PT, R10, R9, RZ ;  /* 0x000000090a097210 */ /* 0x000fe40007ffe0ff */
[----:B------:R-:W-:-:S03]  /*1ae0*/  ISETP.GE.AND P2, PT, R3, R12, PT ;  /* 0x0000000c0300720c */ /* 0x000fc60003f46270 */
[----:B------:R-:W-:-:S04]  /*1af0*/  IMAD R6, R6, UR16, R9 ;  /* 0x0000001006067c24 */ /* 0x000fc8000f8e0209 */
[C---:B------:R-:W-:Y:S02]  /*1b00*/  IMAD R7, R6.reuse, 0x4, R2 ;  /* 0x0000000406077824 */ /* 0x040fe400078e0202 */
[----:B------:R-:W-:-:S04]  /*1b10*/  IMAD R9, R6, 0x4, R13 ;  /* 0x0000000406097824 */ /* 0x000fc800078e020d */
[----:B------:R-:W0:Y:S02]  /*1b20*/  LDS R7, [R7] ;  /* 0x0000000007077984 */ /* 0x000e240000000800 */
[----:B0-----:R-:W-:-:S05]  /*1b30*/  I2FP.F32.S32 R8, R7 ;  /* 0x0000000700087245 */ /* 0x001fca0000201400 */
[----:B-----5:R-:W-:-:S06]  /*1b40*/  FMUL R8, R11, R8 ;  /* 0x000000080b087220 */ /* 0x020fcc0000400000 */
[----:B------:R-:W0:Y:S02]  /*1b50*/  F2I.TRUNC.NTZ R8, R8 ;  /* 0x0000000800087305 */ /* 0x000e24000020f100 */
[----:B0-----:R0:W-:Y:S01]  /*1b60*/  STS [R9], R8 ;  /* 0x0000000809007388 */ /* 0x0011e20000000800 */
[----:B------:R-:W-:Y:S05]  /*1b70*/  @!P2 BRA `(.L_x_14) ;  /* 0xfffffffc0084a947 */ /* 0x000fea000383ffff */
.L_x_7:
[----:B------:R-:W-:Y:S05]  /*1b80*/  BSYNC.RECONVERGENT B0 ;  /* 0x0000000000007941 */ /* 0x000fea0003800200 */
.L_x_6:
[----:B------:R-:W1:Y:S01]  /*1b90*/  S2R R0, SR_TID.X ;  /* 0x0000000000007919 */ /* 0x000e620000002100 */
[----:B------:R-:W3:Y:S01]  /*1ba0*/  LDCU.64 UR12, c[0x0][0x3a0] ;  /* 0x00007400ff0c77ac */ /* 0x000ee20008000a00 */
[----:B------:R-:W-:Y:S01]  /*1bb0*/  BSSY.RECONVERGENT B0, `(.L_x_15) ;  /* 0x0000013000007945 */ /* 0x000fe20003800200 */
[----:B------:R-:W1:Y:S01]  /*1bc0*/  S2R R3, SR_TID.Y ;  /* 0x0000000000037919 */ /* 0x000e620000002200 */
[----:B---3--:R-:W-:-:S04]  /*1bd0*/  UIMAD UR12, UR12, UR13, UR18 ;  /* 0x0000000d0c0c72a4 */ /* 0x008fc8000f8e0212 */
[----:B------:R-:W-:Y:S01]  /*1be0*/  UIMAD UR12, UR16, UR12, URZ ;  /* 0x0000000c100c72a4 */ /* 0x000fe2000f8e02ff */
[----:B-1----:R-:W-:Y:S01]  /*1bf0*/  IMAD R0, R3, UR17, R0 ;  /* 0x0000001103007c24 */ /* 0x002fe2000f8e0200 */
[----:B------:R-:W-:Y:S04]  /*1c00*/  BAR.SYNC.DEFER_BLOCKING 0x0 ;  /* 0x0000000000007b1d */ /* 0x000fe80000010000 */
[----:B------:R-:W-:-:S13]  /*1c10*/  ISETP.GE.AND P1, PT, R0, UR12, PT ;  /* 0x0000000c00007c0c */ /* 0x000fda000bf26270 */
[----:B------:R-:W-:Y:S05]  /*1c20*/  @P1 BRA `(.L_x_16) ;  /* 0x00000000002c1947 */ /* 0x000fea0003800000 */
[----:B------:R-:W1:Y:S01]  /*1c30*/  S2R R3, SR_CgaCtaId ;  /* 0x0000000000037919 */ /* 0x000e620000008800 */
[----:B------:R-:W-:-:S04]  /*1c40*/  MOV R2, 0x400 ;  /* 0x0000040000027802 */ /* 0x000fc80000000f00 */
[----:B-1----:R-:W-:-:S07]  /*1c50*/  LEA R5, R3, R2, 0x18 ;  /* 0x0000000203057211 */ /* 0x002fce00078ec0ff */
.L_x_17:
[C---:B------:R-:W-:Y:S01]  /*1c60*/  LEA R2, R0.reuse, R13, 0x2 ;  /* 0x0000000d00027211 */ /* 0x040fe200078e10ff */
[----:B----4-:R-:W1:Y:S01]  /*1c70*/  LDC R7, c[0x0][0x360] ;  /* 0x0000d800ff077b82 */ /* 0x010e620000000800 */
[----:B------:R-:W-:-:S04]  /*1c80*/  IMAD R3, R0, 0x4, R5 ;  /* 0x0000000400037824 */ /* 0x000fc800078e0205 */
[----:B------:R-:W3:Y:S01]  /*1c90*/  LDS R2, [R2] ;  /* 0x0000000002027984 */ /* 0x000ee20000000800 */
[----:B-1----:R-:W-:-:S05]  /*1ca0*/  IMAD R0, R7, UR18, R0 ;  /* 0x0000001207007c24 */ /* 0x002fca000f8e0200 */
[----:B------:R-:W-:Y:S01]  /*1cb0*/  ISETP.GE.AND P1, PT, R0, UR12, PT ;  /* 0x0000000c00007c0c */ /* 0x000fe2000bf26270 */
[----:B---3--:R1:W-:-:S12]  /*1cc0*/  STS [R3], R2 ;  /* 0x0000000203007388 */ /* 0x0083d80000000800 */
[----:B-1----:R-:W-:Y:S05]  /*1cd0*/  @!P1 BRA `(.L_x_17) ;  /* 0xfffffffc00e09947 */ /* 0x002fea000383ffff */
.L_x_16:
[----:B------:R-:W-:Y:S05]  /*1ce0*/  BSYNC.RECONVERGENT B0 ;  /* 0x0000000000007941 */ /* 0x000fea0003800200 */
.L_x_15:
[----:B------:R-:W-:Y:S06]  /*1cf0*/  BAR.SYNC.DEFER_BLOCKING 0x0 ;  /* 0x0000000000007b1d */ /* 0x000fec0000010000 */
[----:B------:R-:W-:Y:S05]  /*1d00*/  @P0 BRA `(.L_x_18) ;  /* 0xffffffe800340947 */ /* 0x000fea000383ffff */
.L_x_5:
[----:B------:R-:W1:Y:S01]  /*1d10*/  LDC.64 R2, c[0x0][0x390] ;  /* 0x0000e400ff027b82 */ /* 0x000e620000000a00 */
[----:B------:R-:W3:Y:S01]  /*1d20*/  S2R R0, SR_TID.X ;  /* 0x0000000000007919 */ /* 0x000ee20000002100 */
[----:B------:R-:W4:Y:S01]  /*1d30*/  LDCU.64 UR12, c[0x0][0x3a0] ;  /* 0x00007400ff0c77ac */ /* 0x000f220008000a00 */
[----:B-1----:R1:W5:Y:S05]  /*1d40*/  LDG.E R3, desc[UR14][R2.64] ;  /* 0x0000000e02037981 */ /* 0x00236a000c1e1900 */
[----:B------:R-:W0:Y:S01]  /*1d50*/  S2UR UR5, SR_CgaCtaId ;  /* 0x00000000000579c3 */ /* 0x000e220000008800 */
[----:B----4-:R-:W-:Y:S01]  /*1d60*/  IMAD.U32 R7, RZ, RZ, UR13 ;  /* 0x0000000dff077e24 */ /* 0x010fe2000f8e00ff */
[----:B------:R-:W-:Y:S01]  /*1d70*/  UMOV UR4, 0x400 ;  /* 0x0000040000047882 */ /* 0x000fe20000000000 */
[----:B------:R-:W4:Y:S01]  /*1d80*/  S2R R4, SR_TID.Y ;  /* 0x0000000000047919 */ /* 0x000f220000002200 */
[----:B------:R-:W-:Y:S01]  /*1d90*/  UISETP.GE.AND UP0, UPT, UR12, 0x2, UPT ;  /* 0x000000020c00788c */ /* 0x000fe2000bf06270 */
[C---:B---3--:R-:W-:Y:S01]  /*1da0*/  IMAD R5, R7.reuse, UR8, R0 ;  /* 0x0000000807057c24 */ /* 0x048fe2000f8e0200 */
[----:B0-----:R-:W-:Y:S01]  /*1db0*/  ULEA UR10, UR5, UR4, 0x18 ;  /* 0x00000004050a7291 */ /* 0x001fe2000f8ec0ff */
[----:B----4-:R-:W-:-:S04]  /*1dc0*/  IMAD R6, R7, UR8, R4 ;  /* 0x0000000807067c24 */ /* 0x010fc8000f8e0204 */
[----:B------:R-:W-:-:S05]  /*1dd0*/  IMAD R7, R6, UR16, R5 ;  /* 0x0000001006077c24 */ /* 0x000fca000f8e0205 */
[----:B------:R-:W-:-:S05]  /*1de0*/  LEA R8, R7, UR10, 0x2 ;  /* 0x0000000a07087c11 */ /* 0x000fca000f8e10ff */
[----:B-1----:R-:W0:Y:S02]  /*1df0*/  LDS R2, [R8] ;  /* 0x0000000008027984 */ /* 0x002e240000000800 */
[----:B0-----:R-:W-:-:S05]  /*1e00*/  I2FP.F32.S32 R2, R2 ;  /* 0x0000000200027245 */ /* 0x001fca0000201400 */
[----:B-----5:R-:W-:-:S04]  /*1e10*/  FMUL R2, R3, R2 ;  /* 0x0000000203027220 */ /* 0x020fc80000400000 */
[----:B------:R0:W1:Y:S01]  /*1e20*/  F2I.TRUNC.NTZ R9, R2 ;  /* 0x0000000200097305 */ /* 0x000062000020f100 */
[----:B------:R-:W-:Y:S05]  /*1e30*/  BRA.U !UP0, `(.L_x_19) ;  /* 0x0000000d08b07547 */ /* 0x000fea000b800000 */
[----:B------:R-:W-:Y:S01]  /*1e40*/  UIADD3 UR4, UPT, UPT, UR8, -0x1, URZ ;  /* 0xffffffff08047890 */ /* 0x000fe2000fffe0ff */
[----:B------:R-:W-:Y:S01]  /*1e50*/  HFMA2 R3, -RZ, RZ, 0, 5.9604644775390625e-08 ;  /* 0x00000001ff037431 */ /* 0x000fe200000001ff */
[----:B------:R-:W-:Y:S02]  /*1e60*/  ULOP3.LUT UR11, UR8, 0x3, URZ, 0xc0, !UPT ;  /* 0x00000003080b7892 */ /* 0x000fe4000f8ec0ff */
[----:B------:R-:W-:-:S09]  /*1e70*/  UISETP.GE.U32.AND UP0, UPT, UR4, 0x3, UPT ;  /* 0x000000030400788c */ /* 0x000fd2000bf06070 */
[----:B------:R-:W-:Y:S05]  /*1e80*/  BRA.U !UP0, `(.L_x_20) ;  /* 0x0000000908107547 */ /* 0x000fea000b800000 */
[----:B------:R-:W3:Y:S01]  /*1e90*/  LDCU.64 UR12, c[0x0][0x390] ;  /* 0x00007200ff0c77ac */ /* 0x000ee20008000a00 */
[----:B------:R-:W-:Y:S01]  /*1ea0*/  IMAD.U32 R3, RZ, RZ, UR16 ;  /* 0x00000010ff037e24 */ /* 0x000fe2000f8e00ff */
[C---:B0-----:R-:W-:Y:S01]  /*1eb0*/  IADD3 R2, PT, PT, R6.reuse, -0x2, RZ ;  /* 0xfffffffe06027810 */ /* 0x041fe20007ffe0ff */
[----:B------:R-:W-:Y:S01]  /*1ec0*/  IMAD.U32 R10, RZ, RZ, UR10 ;  /* 0x0000000aff0a7e24 */ /* 0x000fe2000f8e00ff */
[C---:B------:R-:W-:Y:S01]  /*1ed0*/  IADD3 R18, PT, PT, R6.reuse, -0x1, RZ ;  /* 0xffffffff06127810 */ /* 0x040fe20007ffe0ff */
[----:B------:R-:W-:Y:S01]  /*1ee0*/  IMAD R16, R6, R3, UR16 ;  /* 0x0000001006107e24 */ /* 0x000fe2000f8e0203 */
[----:B------:R-:W-:Y:S01]  /*1ef0*/  ULOP3.LUT UR5, UR8, 0x3ffffffc, URZ, 0xc0, !UPT ;  /* 0x3ffffffc08057892 */ /* 0x000fe2000f8ec0ff */
[----:B------:R-:W-:Y:S02]  /*1f00*/  IMAD R11, R2, UR16, R5 ;  /* 0x00000010020b7c24 */ /* 0x000fe4000f8e0205 */
[----:B------:R-:W-:Y:S01]  /*1f10*/  IMAD.IADD R3, R5, 0x1, R16 ;  /* 0x0000000105037824 */ /* 0x000fe200078e0210 */
[----:B------:R-:W-:Y:S01]  /*1f20*/  UIADD3 UR5, UPT, UPT, -UR5, URZ, URZ ;  /* 0x000000ff05057290 */ /* 0x000fe2000fffe1ff */
[----:B------:R-:W-:-:S02]  /*1f30*/  VIADD R12, R6, 0xfffffffc ;  /* 0xfffffffc060c7836 */ /* 0x000fc40000000000 */
[----:B------:R-:W-:Y:S01]  /*1f40*/  VIADD R14, R6, 0xfffffffd ;  /* 0xfffffffd060e7836 */ /* 0x000fe20000000000 */
[----:B------:R-:W-:Y:S01]  /*1f50*/  LEA R16, R3, R10, 0x2 ;  /* 0x0000000a03107211 */ /* 0x000fe200078e10ff */
[----:B------:R-:W-:Y:S02]  /*1f60*/  IMAD R2, R7, 0x4, R10 ;  /* 0x0000000407027824 */ /* 0x000fe400078e020a */
[--C-:B------:R-:W-:Y:S01]  /*1f70*/  IMAD R13, R12, UR16, R5.reuse ;  /* 0x000000100c0d7c24 */ /* 0x100fe2000f8e0205 */
[----:B---3--:R-:W-:Y:S01]  /*1f80*/  UIADD3 UR4, UP0, UPT, UR12, 0x8, URZ ;  /* 0x000000080c047890 */ /* 0x008fe2000ff1e0ff */
[--C-:B------:R-:W-:Y:S01]  /*1f90*/  IMAD R15, R14, UR16, R5.reuse ;  /* 0x000000100e0f7c24 */ /* 0x100fe2000f8e0205 */
[----:B------:R-:W-:Y:S01]  /*1fa0*/  IADD3 R12, PT, PT, R2, 0x8, RZ ;  /* 0x00000008020c7810 */ /* 0x000fe20007ffe0ff */
[----:B------:R-:W-:Y:S01]  /*1fb0*/  IMAD R17, R18, UR16, R5 ;  /* 0x0000001012117c24 */ /* 0x000fe2000f8e0205 */
[----:B------:R-:W-:Y:S01]  /*1fc0*/  UIADD3.X UR9, UPT, UPT, URZ, UR13, URZ, UP0, !UPT ;  /* 0x0000000dff097290 */ /* 0x000fe200087fe4ff */
[----:B------:R-:W-:-:S02]  /*1fd0*/  VIADD R14, R2, 0xfffffff8 ;  /* 0xfffffff8020e7836 */ /* 0x000fc40000000000 */
[----:B------:R-:W-:Y:S01]  /*1fe0*/  IMAD.U32 R2, RZ, RZ, UR4 ;  /* 0x00000004ff027e24 */ /* 0x000fe2000f8e00ff */
[----:B------:R-:W-:Y:S02]  /*1ff0*/  UMOV UR4, URZ ;  /* 0x000000ff00047c82 */ /* 0x000fe40008000000 */
[----:B------:R-:W-:-:S07]  /*2000*/  IMAD.U32 R3, RZ, RZ, UR9 ;  /* 0x00000009ff037e24 */ /* 0x000fce000f8e00ff */
.L_x_21:
[----:B0-2---:R-:W2:Y:S04]  /*2010*/  LDG.E R21, desc[UR14][R2.64+-0x4] ;  /* 0xfffffc0e02157981 */ /* 0x005ea8000c1e1900 */
[----:B---3--:R-:W3:Y:S04]  /*2020*/  LDG.E R19, desc[UR14][R2.64] ;  /* 0x0000000e02137981 */ /* 0x008ee8000c1e1900 */
[----:B------:R-:W4:Y:S04]  /*2030*/  LDG.E R18, desc[UR14][R2.64+0x4] ;  /* 0x0000040e02127981 */ /* 0x000f28000c1e1900 */
[----:B------:R-:W0:Y:S04]  /*2040*/  LDS R22, [R12+-0x4] ;  /* 0xfffffc000c167984 */ /* 0x000e280000000800 */
[----:B------:R-:W5:Y:S01]  /*2050*/  LDS R24, [R14+0x4] ;  /* 0x000004000e187984 */ /* 0x000f620000000800 */
[----:B-1----:R-:W-:-:S03]  /*2060*/  I2FP.F32.S32 R9, R9 ;  /* 0x0000000900097245 */ /* 0x002fc60000201400 */
[----:B------:R1:W4:Y:S01]  /*2070*/  LDG.E R20, desc[UR14][R2.64+0x8] ;  /* 0x0000080e02147981 */ /* 0x000322000c1e1900 */
[----:B------:R-:W-:Y:S01]  /*2080*/  IMAD R25, R17, 0x4, R10 ;  /* 0x0000000411197824 */ /* 0x000fe200078e020a */
[----:B------:R-:W-:Y:S02]  /*2090*/  UIADD3 UR5, UPT, UPT, UR5, 0x4, URZ ;  /* 0x0000000405057890 */ /* 0x000fe4000fffe0ff */
[----:B------:R-:W-:Y:S02]  /*20a0*/  UIADD3 UR4, UPT, UPT, UR4, 0x4, URZ ;  /* 0x0000000404047890 */ /* 0x000fe4000fffe0ff */
[----:B------:R-:W-:Y:S01]  /*20b0*/  UISETP.NE.AND UP0, UPT, UR5, URZ, UPT ;  /* 0x000000ff0500728c */ /* 0x000fe2000bf05270 */
[----:B------:R-:W5:Y:S01]  /*20c0*/  LDS R25, [R25] ;  /* 0x0000000019197984 */ /* 0x000f620000000800 */
[----:B-1----:R-:W-:-:S05]  /*20d0*/  IADD3 R2, P0, PT, R2, 0x10, RZ ;  /* 0x0000001002027810 */ /* 0x002fca0007f1e0ff */
[----:B------:R-:W-:Y:S01]  /*20e0*/  IMAD.X R3, RZ, RZ, R3, P0 ;  /* 0x000000ffff037224 */ /* 0x000fe200000e0603 */
[----:B0-----:R-:W-:Y:S02]  /*20f0*/  I2FP.F32.S32 R22, R22 ;  /* 0x0000001600167245 */ /* 0x001fe40000201400 */
[----:B-----5:R-:W-:Y:S02]  /*2100*/  I2FP.F32.S32 R24, R24 ;  /* 0x0000001800187245 */ /* 0x020fe40000201400 */
[----:B------:R-:W-:Y:S02]  /*2110*/  I2FP.F32.S32 R28, R25 ;  /* 0x00000019001c7245 */ /* 0x000fe40000201400 */
[----:B------:R-:W0:Y:S02]  /*2120*/  LDS R25, [R12+0x8] ;  /* 0x000008000c197984 */ /* 0x000e240000000800 */
[----:B0-----:R-:W-:Y:S01]  /*2130*/  I2FP.F32.S32 R25, R25 ;  /* 0x0000001900197245 */ /* 0x001fe20000201400 */
[----:B--2---:R-:W-:-:S02]  /*2140*/  FFMA R23, R22, R21, R9 ;  /* 0x0000001516177223 */ /* 0x004fc40000000009 */
[----:B------:R-:W0:Y:S04]  /*2150*/  LDS R9, [R16] ;  /* 0x0000000010097984 */ /* 0x000e280000000800 */
[----:B------:R-:W1:Y:S02]  /*2160*/  F2I.TRUNC.NTZ R23, R23 ;  /* 0x0000001700177305 */ /* 0x000e64000020f100 */
[----:B-1----:R-:W-:Y:S02]  /*2170*/  I2FP.F32.S32 R22, R23 ;  /* 0x0000001700167245 */ /* 0x002fe40000201400 */
[----:B------:R-:W-:-:S03]  /*2180*/  MOV R23, UR16 ;  /* 0x0000001000177c02 */ /* 0x000fc60008000f00 */
[----:B------:R-:W-:Y:S02]  /*2190*/  FFMA R24, R21, R24, R22 ;  /* 0x0000001815187223 */ /* 0x000fe40000000016 */
[----:B------:R-:W-:-:S04]  /*21a0*/  IMAD R23, R23, 0x4, R16 ;  /* 0x0000000417177824 */ /* 0x000fc800078e0210 */
[----:B------:R-:W1:Y:S02]  /*21b0*/  F2I.TRUNC.NTZ R24, R24 ;  /* 0x0000001800187305 */ /* 0x000e64000020f100 */
[----:B------:R-:W-:Y:S01]  /*21c0*/  LDS R23, [R23] ;  /* 0x0000000017177984 */ /* 0x000fe20000000800 */
[----:B0-----:R-:W-:Y:S02]  /*21d0*/  I2FP.F32.S32 R22, R9 ;  /* 0x0000000900167245 */ /* 0x001fe40000201400 */
[----:B-1----:R-:W-:-:S05]  /*21e0*/  I2FP.F32.S32 R26, R24 ;  /* 0x00000018001a7245 */ /* 0x002fca0000201400 */
[----:B------:R-:W-:Y:S02]  /*21f0*/  FFMA R26, R21, R22, R26 ;  /* 0x00000016151a7223 */ /* 0x000fe4000000001a */
[----:B------:R-:W0:Y:S04]  /*2200*/  LDS R22, [R12] ;  /* 0x000000000c167984 */ /* 0x000e280000000800 */
[----:B------:R-:W1:Y:S02]  /*2210*/  F2I.TRUNC.NTZ R26, R26 ;  /* 0x0000001a001a7305 */ /* 0x000e64000020f100 */
[----:B-1----:R-:W-:-:S05]  /*2220*/  I2FP.F32.S32 R9, R26 ;  /* 0x0000001a00097245 */ /* 0x002fca0000201400 */
[----:B------:R-:W-:Y:S02]  /*2230*/  FFMA R28, R21, R28, R9 ;  /* 0x0000001c151c7223 */ /* 0x000fe40000000009 */
[----:B------:R-:W1:Y:S04]  /*2240*/  LDS R9, [R14] ;  /* 0x000000000e097984 */ /* 0x000e680000000800 */
[----:B------:R-:W2:Y:S01]  /*2250*/  F2I.TRUNC.NTZ R28, R28 ;  /* 0x0000001c001c7305 */ /* 0x000ea2000020f100 */
[----:B0-----:R-:W-:Y:S02]  /*2260*/  I2FP.F32.S32 R22, R22 ;  /* 0x0000001600167245 */ /* 0x001fe40000201400 */
[----:B--2---:R-:W-:-:S05]  /*2270*/  I2FP.F32.S32 R21, R28 ;  /* 0x0000001c00157245 */ /* 0x004fca0000201400 */
[----:B---3--:R-:W-:-:S06]  /*2280*/  FFMA R21, R22, R19, R21 ;  /* 0x0000001316157223 */ /* 0x008fcc0000000015 */
[----:B------:R-:W0:Y:S01]  /*2290*/  F2I.TRUNC.NTZ R21, R21 ;  /* 0x0000001500157305 */ /* 0x000e22000020f100 */
[----:B-1----:R-:W-:Y:S01]  /*22a0*/  I2FP.F32.S32 R22, R9 ;  /* 0x0000000900167245 */ /* 0x002fe20000201400 */
[----:B------:R-:W-:Y:S01]  /*22b0*/  IMAD R9, R11, 0x4, R10 ;  /* 0x000000040b097824 */ /* 0x000fe200078e020a */
[----:B0-----:R-:W-:-:S05]  /*22c0*/  I2FP.F32.S32 R24, R21 ;  /* 0x0000001500187245 */ /* 0x001fca0000201400 */
[----:B------:R-:W0:Y:S01]  /*22d0*/  LDS R9, [R9] ;  /* 0x0000000009097984 */ /* 0x000e220000000800 */
[----:B------:R-:W-:Y:S01]  /*22e0*/  MOV R21, UR16 ;  /* 0x0000001000157c02 */ /* 0x000fe20008000f00 */
[----:B------:R-:W-:Y:S01]  /*22f0*/  FFMA R22, R19, R22, R24 ;  /* 0x0000001613167223 */ /* 0x000fe20000000018 */
[----:B------:R-:W-:Y:S02]  /*2300*/  I2FP.F32.S32 R24, R23 ;  /* 0x0000001700187245 */ /* 0x000fe40000201400 */
[----:B------:R1:W2:Y:S01]  /*2310*/  LDS R23, [R12+0x4] ;  /* 0x000004000c177984 */ /* 0x0002a20000000800 */
[----:B------:R-:W-:Y:S02]  /*2320*/  IMAD R21, R21, 0x8, R16 ;  /* 0x0000000815157824 */ /* 0x000fe400078e0210 */
[----:B------:R-:W3:Y:S04]  /*2330*/  F2I.TRUNC.NTZ R22, R22 ;  /* 0x0000001600167305 */ /* 0x000ee8000020f100 */
[----:B------:R-:W-:Y:S01]  /*2340*/  LDS R21, [R21] ;  /* 0x0000000015157984 */ /* 0x000fe20000000800 */
[----:B-1----:R-:W-:-:S02]  /*2350*/  IADD3 R12, PT, PT, R12, 0x10, RZ ;  /* 0x000000100c0c7810 */ /* 0x002fc40007ffe0ff */
[----:B---3--:R-:W-:-:S05]  /*2360*/  I2FP.F32.S32 R26, R22 ;  /* 0x00000016001a7245 */ /* 0x008fca0000201400 */
[----:B------:R-:W-:-:S06]  /*2370*/  FFMA R24, R19, R24, R26 ;  /* 0x0000001813187223 */ /* 0x000fcc000000001a */
[----:B------:R-:W1:Y:S01]  /*2380*/  F2I.TRUNC.NTZ R24, R24 ;  /* 0x0000001800187305 */ /* 0x000e62000020f100 */
[----:B0-----:R-:W-:Y:S02]  /*2390*/  I2FP.F32.S32 R26, R9 ;  /* 0x00000009001a7245 */ /* 0x001fe40000201400 */
[----:B--2---:R-:W-:Y:S02]  /*23a0*/  I2FP.F32.S32 R23, R23 ;  /* 0x0000001700177245 */ /* 0x004fe40000201400 */
[----:B-1----:R-:W-:Y:S01]  /*23b0*/  I2FP.F32.S32 R28, R24 ;  /* 0x00000018001c7245 */ /* 0x002fe20000201400 */
[----:B------:R-:W-:-:S04]  /*23c0*/  IMAD R24, R15, 0x4, R10 ;  /* 0x000000040f187824 */ /* 0x000fc800078e020a */
[----:B------:R-:W-:Y:S02]  /*23d0*/  FFMA R26, R19, R26, R28 ;  /* 0x0000001a131a7223 */ /* 0x000fe4000000001c */
[----:B------:R-:W0:Y:S04]  /*23e0*/  LDS R19, [R14+-0x4] ;  /* 0xfffffc000e137984 */ /* 0x000e280000000800 */
[----:B------:R-:W1:Y:S01]  /*23f0*/  F2I.TRUNC.NTZ R26, R26 ;  /* 0x0000001a001a7305 */ /* 0x000e62000020f100 */
[----:B------:R-:W2:Y:S01]  /*2400*/  LDS R24, [R24] ;  /* 0x0000000018187984 */ /* 0x000ea20000000800 */
[----:B-1----:R-:W-:-:S05]  /*2410*/  I2FP.F32.S32 R22, R26 ;  /* 0x0000001a00167245 */ /* 0x002fca0000201400 */
[----:B----4-:R-:W-:-:S06]  /*2420*/  FFMA R22, R23, R18, R22 ;  /* 0x0000001217167223 */ /* 0x010fcc0000000016 */
[----:B------:R-:W1:Y:S01]  /*2430*/  F2I.TRUNC.NTZ R22, R22 ;  /* 0x0000001600167305 */ /* 0x000e62000020f100 */
[----:B0-----:R-:W-:Y:S02]  /*2440*/  I2FP.F32.S32 R19, R19 ;  /* 0x0000001300137245 */ /* 0x001fe40000201400 */
[----:B-1----:R-:W-:Y:S02]  /*2450*/  I2FP.F32.S32 R9, R22 ;  /* 0x0000001600097245 */ /* 0x002fe40000201400 */
[----:B------:R0:W1:Y:S03]  /*2460*/  LDS R22, [R14+-0x8] ;  /* 0xfffff8000e167984 */ /* 0x0000660000000800 */
[----:B------:R-:W-:Y:S01]  /*2470*/  FFMA R9, R18, R19, R9 ;  /* 0x0000001312097223 */ /* 0x000fe20000000009 */
[----:B------:R-:W-:Y:S02]  /*2480*/  I2FP.F32.S32 R19, R21 ;  /* 0x0000001500137245 */ /* 0x000fe40000201400 */
[----:B--2---:R-:W-:Y:S01]  /*2490*/  I2FP.F32.S32 R21, R24 ;  /* 0x0000001800157245 */ /* 0x004fe20000201400 */
[----:B0-----:R-:W-:-:S02]  /*24a0*/  VIADD R14, R14, 0xfffffff0 ;  /* 0xfffffff00e0e7836 */ /* 0x001fc40000000000 */
[----:B------:R-:W0:Y:S02]  /*24b0*/  F2I.TRUNC.NTZ R9, R9 ;  /* 0x0000000900097305 */ /* 0x000e24000020f100 */
[----:B0-----:R-:W-:-:S05]  /*24c0*/  I2FP.F32.S32 R23, R9 ;  /* 0x0000000900177245 */ /* 0x001fca0000201400 */
[----:B------:R-:W-:-:S06]  /*24d0*/  FFMA R19, R18, R19, R23 ;  /* 0x0000001312137223 */ /* 0x000fcc0000000017 */
[----:B------:R-:W0:Y:S01]  /*24e0*/  F2I.TRUNC.NTZ R19, R19 ;  /* 0x0000001300137305 */ /* 0x000e22000020f100 */
[----:B-1----:R-:W-:Y:S01]  /*24f0*/  I2FP.F32.S32 R9, R22 ;  /* 0x0000001600097245 */ /* 0x002fe20000201400 */
[----:B------:R-:W-:-:S06]  /*2500*/  IMAD R22, R13, 0x4, R10 ;  /* 0x000000040d167824 */ /* 0x000fcc00078e020a */
[----:B------:R-:W-:Y:S01]  /*2510*/  LDS R22, [R22] ;  /* 0x0000000016167984 */ /* 0x000fe20000000800 */
[----:B0-----:R-:W-:-:S05]  /*2520*/  I2FP.F32.S32 R23, R19 ;  /* 0x0000001300177245 */ /* 0x001fca0000201400 */
[----:B------:R-:W-:Y:S01]  /*2530*/  FFMA R21, R18, R21, R23 ;  /* 0x0000001512157223 */ /* 0x000fe20000000017 */
[----:B------:R-:W-:-:S05]  /*2540*/  MOV R23, UR16 ;  /* 0x0000001000177c02 */ /* 0x000fca0008000f00 */
[----:B------:R-:W0:Y:S01]  /*2550*/  F2I.TRUNC.NTZ R21, R21 ;  /* 0x0000001500157305 */ /* 0x000e22000020f100 */
[----:B------:R-:W-:-:S06]  /*2560*/  IMAD R23, R23, 0xc, R16 ;  /* 0x0000000c17177824 */ /* 0x000fcc00078e0210 */
[----:B------:R-:W1:Y:S01]  /*2570*/  LDS R23, [R23] ;  /* 0x0000000017177984 */ /* 0x000e620000000800 */
[----:B0-----:R-:W-:-:S05]  /*2580*/  I2FP.F32.S32 R18, R21 ;  /* 0x0000001500127245 */ /* 0x001fca0000201400 */
[----:B------:R-:W-:Y:S01]  /*2590*/  FFMA R18, R25, R20, R18 ;  /* 0x0000001419127223 */ /* 0x000fe20000000012 */
[----:B------:R-:W-:-:S05]  /*25a0*/  MOV R25, UR16 ;  /* 0x0000001000197c02 */ /* 0x000fca0008000f00 */
[----:B------:R-:W0:Y:S01]  /*25b0*/  F2I.TRUNC.NTZ R18, R18 ;  /* 0x0000001200127305 */ /* 0x000e22000020f100 */
[----:B------:R-:W-:Y:S01]  /*25c0*/  IMAD R16, R25, 0x10, R16 ;  /* 0x0000001019107824 */ /* 0x000fe200078e0210 */
[----:B0-----:R-:W-:-:S05]  /*25d0*/  I2FP.F32.S32 R19, R18 ;  /* 0x0000001200137245 */ /* 0x001fca0000201400 */
[----:B------:R-:W-:Y:S01]  /*25e0*/  FFMA R9, R20, R9, R19 ;  /* 0x0000000914097223 */ /* 0x000fe20000000013 */
[----:B-1----:R-:W-:-:S05]  /*25f0*/  I2FP.F32.S32 R19, R23 ;  /* 0x0000001700137245 */ /* 0x002fca0000201400 */
[----:B------:R-:W0:Y:S02]  /*2600*/  F2I.TRUNC.NTZ R9, R9 ;  /* 0x0000000900097305 */ /* 0x000e24000020f100 */
[----:B0-----:R-:W-:-:S05]  /*2610*/  I2FP.F32.S32 R21, R9 ;  /* 0x0000000900157245 */ /* 0x001fca0000201400 */
[----:B------:R-:W-:Y:S01]  /*2620*/  FFMA R19, R20, R19, R21 ;  /* 0x0000001314137223 */ /* 0x000fe20000000015 */
[----:B------:R-:W-:-:S05]  /*2630*/  I2FP.F32.S32 R21, R22 ;  /* 0x0000001600157245 */ /* 0x000fca0000201400 */
[----:B------:R-:W0:Y:S02]  /*2640*/  F2I.TRUNC.NTZ R19, R19 ;  /* 0x0000001300137305 */ /* 0x000e24000020f100 */
[----:B0-----:R-:W-:-:S05]  /*2650*/  I2FP.F32.S32 R23, R19 ;  /* 0x0000001300177245 */ /* 0x001fca0000201400 */
[----:B------:R-:W-:Y:S01]  /*2660*/  FFMA R21, R20, R21, R23 ;  /* 0x0000001514157223 */ /* 0x000fe20000000017 */
[----:B------:R-:W-:-:S03]  /*2670*/  IMAD.U32 R23, RZ, RZ, UR16 ;  /* 0x00000010ff177e24 */ /* 0x000fc6000f8e00ff */
[----:B------:R0:W3:Y:S01]  /*2680*/  F2I.TRUNC.NTZ R9, R21 ;  /* 0x0000001500097305 */ /* 0x0000e2000020f100 */
[----:B------:R-:W-:Y:S01]  /*2690*/  IMAD R10, R23, -0x10, R10 ;  /* 0xfffffff0170a7824 */ /* 0x000fe200078e020a */
[----:B------:R-:W-:Y:S06]  /*26a0*/  BRA.U UP0, `(.L_x_21) ;  /* 0xfffffff900587547 */ /* 0x000fec000b83ffff */
[----:B------:R-:W-:-:S06]  /*26b0*/  UIADD3 UR4, UPT, UPT, UR4, 0x1, URZ ;  /* 0x0000000104047890 */ /* 0x000fcc000fffe0ff */
[----:B------:R-:W-:-:S07]  /*26c0*/  IMAD.U32 R3, RZ, RZ, UR4 ;  /* 0x00000004ff037e24 */ /* 0x000fce000f8e00ff */
.L_x_20:
[----:B------:R-:W-:-:S09]  /*26d0*/  UISETP.NE.AND UP0, UPT, UR11, URZ, UPT ;  /* 0x000000ff0b00728c */ /* 0x000fd2000bf05270 */
[----:B------:R-:W-:Y:S05]  /*26e0*/  BRA.U !UP0, `(.L_x_19) ;  /* 0x0000000508847547 */ /* 0x000fea000b800000 */
[----:B------:R-:W-:Y:S02]  /*26f0*/  UISETP.NE.AND UP0, UPT, UR11, 0x1, UPT ;  /* 0x000000010b00788c */ /* 0x000fe4000bf05270 */
[----:B------:R-:W-:-:S04]  /*2700*/  ULOP3.LUT UR4, UR8, 0x1, URZ, 0xc0, !UPT ;  /* 0x0000000108047892 */ /* 0x000fc8000f8ec0ff */
[----:B------:R-:W-:-:S03]  /*2710*/  UISETP.NE.U32.AND UP1, UPT, UR4, 0x1, UPT ;  /* 0x000000010400788c */ /* 0x000fc6000bf25070 */
[----:B------:R-:W-:Y:S08]  /*2720*/  BRA.U !UP0, `(.L_x_22) ;  /* 0x0000000108f07547 */ /* 0x000ff0000b800000 */
[----:B------:R-:W4:Y:S02]  /*2730*/  LDC.64 R14, c[0x0][0x390] ;  /* 0x0000e400ff0e7b82 */ /* 0x000f240000000a00 */
[----:B----4-:R-:W-:-:S05]  /*2740*/  IMAD.WIDE.U32 R14, R3, 0x4, R14 ;  /* 0x00000004030e7825 */ /* 0x010fca00078e000e */
[----:B0-----:R-:W4:Y:S04]  /*2750*/  LDG.E R2, desc[UR14][R14.64] ;  /* 0x0000000e0e027981 */ /* 0x001f28000c1e1900 */
[----:B------:R0:W5:Y:S01]  /*2760*/  LDG.E R10, desc[UR14][R14.64+0x4] ;  /* 0x0000040e0e0a7981 */ /* 0x000162000c1e1900 */
[----:B------:R-:W-:Y:S01]  /*2770*/  LEA R11, R3, R8, 0x2 ;  /* 0x00000008030b7211 */ /* 0x000fe200078e10ff */
[--C-:B------:R-:W-:Y:S02]  /*2780*/  IMAD.IADD R12, R7, 0x1, -R3.reuse ;  /* 0x00000001070c7824 */ /* 0x100fe400078e0a03 */
[----:B------:R-:W-:Y:S02]  /*2790*/  IMAD.IADD R16, R6, 0x1, R3 ;  /* 0x0000000106107824 */ /* 0x000fe400078e0203 */
[----:B------:R-:W2:Y:S01]  /*27a0*/  LDS R13, [R11] ;  /* 0x000000000b0d7984 */ /* 0x000ea20000000800 */
[----:B------:R-:W-:Y:S01]  /*27b0*/  LEA R12, R12, UR10, 0x2 ;  /* 0x0000000a0c0c7c11 */ /* 0x000fe2000f8e10ff */
[----:B------:R-:W-:Y:S01]  /*27c0*/  IMAD R18, R16, UR16, R5 ;  /* 0x0000001010127c24 */ /* 0x000fe2000f8e0205 */
[----:B-1-3--:R-:W-:Y:S01]  /*27d0*/  I2FP.F32.S32 R16, R9 ;  /* 0x0000000900107245 */ /* 0x00afe20000201400 */
[----:B------:R-:W-:Y:S03]  /*27e0*/  LDS R11, [R11+0x4] ;  /* 0x000004000b0b7984 */ /* 0x000fe60000000800 */
[----:B------:R-:W-:Y:S01]  /*27f0*/  LEA R9, R18, UR10, 0x2 ;  /* 0x0000000a12097c11 */ /* 0x000fe2000f8e10ff */
[----:B------:R-:W1:Y:S04]  /*2800*/  LDS R17, [R12] ;  /* 0x000000000c117984 */ /* 0x000e680000000800 */
[----:B0-----:R-:W0:Y:S04]  /*2810*/  LDS R14, [R9] ;  /* 0x00000000090e7984 */ /* 0x001e280000000800 */
[----:B------:R-:W-:Y:S01]  /*2820*/  LDS R12, [R12+-0x4] ;  /* 0xfffffc000c0c7984 */ /* 0x000fe20000000800 */
[----:B--2---:R-:W-:-:S02]  /*2830*/  I2FP.F32.S32 R13, R13 ;  /* 0x0000000d000d7245 */ /* 0x004fc40000201400 */
[----:B-1----:R-:W-:-:S03]  /*2840*/  I2FP.F32.S32 R17, R17 ;  /* 0x0000001100117245 */ /* 0x002fc60000201400 */
[----:B----4-:R-:W-:Y:S01]  /*2850*/  FFMA R13, R13, R2, R16 ;  /* 0x000000020d0d7223 */ /* 0x010fe20000000010 */
[----:B------:R-:W-:-:S05]  /*2860*/  IADD3 R16, PT, PT, R6, -R3, RZ ;  /* 0x8000000306107210 */ /* 0x000fca0007ffe0ff */
[----:B------:R-:W1:Y:S01]  /*2870*/  F2I.TRUNC.NTZ R13, R13 ;  /* 0x0000000d000d7305 */ /* 0x000e62000020f100 */
[----:B------:R-:W-:-:S05]  /*2880*/  IMAD R16, R16, UR16, R5 ;  /* 0x0000001010107c24 */ /* 0x000fca000f8e0205 */
[----:B------:R-:W-:-:S06]  /*2890*/  LEA R16, R16, UR10, 0x2 ;  /* 0x0000000a10107c11 */ /* 0x000fcc000f8e10ff */
[----:B------:R-:W2:Y:S01]  /*28a0*/  LDS R16, [R16] ;  /* 0x0000000010107984 */ /* 0x000ea20000000800 */
[----:B-1----:R-:W-:-:S05]  /*28b0*/  I2FP.F32.S32 R15, R13 ;  /* 0x0000000d000f7245 */ /* 0x002fca0000201400 */
[----:B------:R-:W-:Y:S01]  /*28c0*/  FFMA R15, R2, R17, R15 ;  /* 0x00000011020f7223 */ /* 0x000fe2000000000f */
[----:B0-----:R-:W-:Y:S01]  /*28d0*/  I2FP.F32.S32 R17, R14 ;  /* 0x0000000e00117245 */ /* 0x001fe20000201400 */
[----:B------:R-:W-:-:S04]  /*28e0*/  IMAD.U32 R14, RZ, RZ, UR16 ;  /* 0x00000010ff0e7e24 */ /* 0x000fc8000f8e00ff */
[----:B------:R-:W0:Y:S01]  /*28f0*/  F2I.TRUNC.NTZ R15, R15 ;  /* 0x0000000f000f7305 */ /* 0x000e22000020f100 */
[----:B------:R-:W-:Y:S01]  /*2900*/  IMAD R14, R14, 0x4, R9 ;  /* 0x000000040e0e7824 */ /* 0x000fe200078e0209 */
[----:B------:R-:W-:Y:S01]  /*2910*/  LOP3.LUT R9, RZ, R3, RZ, 0x33, !PT ;  /* 0x00000003ff097212 */ /* 0x000fe200078e33ff */
[----:B------:R-:W-:-:S04]  /*2920*/  VIADD R3, R3, 0x2 ;  /* 0x0000000203037836 */ /* 0x000fc80000000000 */
[----:B------:R-:W1:Y:S01]  /*2930*/  LDS R14, [R14] ;  /* 0x000000000e0e7984 */ /* 0x000e620000000800 */
[----:B0-----:R-:W-:Y:S02]  /*2940*/  I2FP.F32.S32 R19, R15 ;  /* 0x0000000f00137245 */ /* 0x001fe40000201400 */
[----:B------:R-:W-:-:S03]  /*2950*/  I2FP.F32.S32 R15, R11 ;  /* 0x0000000b000f7245 */ /* 0x000fc60000201400 */
[----:B------:R-:W-:-:S06]  /*2960*/  FFMA R17, R2, R17, R19 ;  /* 0x0000001102117223 */ /* 0x000fcc0000000013 */
[----:B------:R-:W0:Y:S01]  /*2970*/  F2I.TRUNC.NTZ R17, R17 ;  /* 0x0000001100117305 */ /* 0x000e22000020f100 */
[----:B--2---:R-:W-:Y:S02]  /*2980*/  I2FP.F32.S32 R13, R16 ;  /* 0x00000010000d7245 */ /* 0x004fe40000201400 */
[----:B------:R-:W-:Y:S02]  /*2990*/  IADD3 R16, PT, PT, R6, R9, RZ ;  /* 0x0000000906107210 */ /* 0x000fe40007ffe0ff */
[----:B------:R-:W-:-:S03]  /*29a0*/  I2FP.F32.S32 R9, R12 ;  /* 0x0000000c00097245 */ /* 0x000fc60000201400 */
[----:B------:R-:W-:-:S05]  /*29b0*/  IMAD R16, R16, UR16, R5 ;  /* 0x0000001010107c24 */ /* 0x000fca000f8e0205 */
[----:B------:R-:W-:Y:S02]  /*29c0*/  LEA R16, R16, UR10, 0x2 ;  /* 0x0000000a10107c11 */ /* 0x000fe4000f8e10ff */
[----:B0-----:R-:W-:-:S04]  /*29d0*/  I2FP.F32.S32 R19, R17 ;  /* 0x0000001100137245 */ /* 0x001fc80000201400 */
[----:B------:R-:W0:Y:S01]  /*29e0*/  LDS R16, [R16] ;  /* 0x0000000010107984 */ /* 0x000e220000000800 */
[----:B------:R-:W-:-:S06]  /*29f0*/  FFMA R13, R2, R13, R19 ;  /* 0x0000000d020d7223 */ /* 0x000fcc0000000013 */
[----:B------:R-:W2:Y:S02]  /*2a00*/  F2I.TRUNC.NTZ R13, R13 ;  /* 0x0000000d000d7305 */ /* 0x000ea4000020f100 */
[----:B--2---:R-:W-:-:S05]  /*2a10*/  I2FP.F32.S32 R2, R13 ;  /* 0x0000000d00027245 */ /* 0x004fca0000201400 */
[----:B-----5:R-:W-:-:S06]  /*2a20*/  FFMA R2, R15, R10, R2 ;  /* 0x0000000a0f027223 */ /* 0x020fcc0000000002 */
[----:B------:R-:W2:Y:S02]  /*2a30*/  F2I.TRUNC.NTZ R2, R2 ;  /* 0x0000000200027305 */ /* 0x000ea4000020f100 */
[----:B--2---:R-:W-:-:S05]  /*2a40*/  I2FP.F32.S32 R11, R2 ;  /* 0x00000002000b7245 */ /* 0x004fca0000201400 */
[----:B------:R-:W-:Y:S01]  /*2a50*/  FFMA R11, R10, R9, R11 ;  /* 0x000000090a0b7223 */ /* 0x000fe2000000000b */
[----:B-1----:R-:W-:-:S05]  /*2a60*/  I2FP.F32.S32 R9, R14 ;  /* 0x0000000e00097245 */ /* 0x002fca0000201400 */
[----:B------:R-:W1:Y:S02]  /*2a70*/  F2I.TRUNC.NTZ R11, R11 ;  /* 0x0000000b000b7305 */ /* 0x000e64000020f100 */
[----:B-1----:R-:W-:-:S05]  /*2a80*/  I2FP.F32.S32 R13, R11 ;  /* 0x0000000b000d7245 */ /* 0x002fca0000201400 */
[----:B------:R-:W-:Y:S01]  /*2a90*/  FFMA R13, R10, R9, R13 ;  /* 0x000000090a0d7223 */ /* 0x000fe2000000000d */
[----:B0-----:R-:W-:-:S05]  /*2aa0*/  I2FP.F32.S32 R9, R16 ;  /* 0x0000001000097245 */ /* 0x001fca0000201400 */
[----:B------:R-:W0:Y:S02]  /*2ab0*/  F2I.TRUNC.NTZ R13, R13 ;  /* 0x0000000d000d7305 */ /* 0x000e24000020f100 */
[----:B0-----:R-:W-:-:S05]  /*2ac0*/  I2FP.F32.S32 R15, R13 ;  /* 0x0000000d000f7245 */ /* 0x001fca0000201400 */
[----:B------:R-:W-:-:S06]  /*2ad0*/  FFMA R9, R10, R9, R15 ;  /* 0x000000090a097223 */ /* 0x000fcc000000000f */
[----:B------:R-:W4:Y:S02]  /*2ae0*/  F2I.TRUNC.NTZ R9, R9 ;  /* 0x0000000900097305 */ /* 0x000f24000020f100 */
.L_x_22:
[----:B------:R-:W-:Y:S05]  /*2af0*/  BRA.U UP1, `(.L_x_19) ;  /* 0x0000000101807547 */ /* 0x000fea000b800000 */
[----:B------:R-:W5:Y:S02]  /*2b00*/  LDC.64 R10, c[0x0][0x390] ;  /* 0x0000e400ff0a7b82 */ /* 0x000f640000000a00 */
[----:B-----5:R-:W-:-:S05]  /*2b10*/  IMAD.WIDE.U32 R10, R3, 0x4, R10 ;  /* 0x00000004030a7825 */ /* 0x020fca00078e000a */
[----:B0-----:R-:W5:Y:S01]  /*2b20*/  LDG.E R2, desc[UR14][R10.64] ;  /* 0x0000000e0a027981 */ /* 0x001f62000c1e1900 */
[----:B------:R-:W-:Y:S01]  /*2b30*/  IMAD R8, R3, 0x4, R8 ;  /* 0x0000000403087824 */ /* 0x000fe200078e0208 */
[----:B------:R-:W-:Y:S01]  /*2b40*/  IADD3 R7, PT, PT, R7, -R3, RZ ;  /* 0x8000000307077210 */ /* 0x000fe20007ffe0ff */
[C-C-:B------:R-:W-:Y:S01]  /*2b50*/  IMAD.IADD R14, R6.reuse, 0x1, R3.reuse ;  /* 0x00000001060e7824 */ /* 0x140fe200078e0203 */
[----:B-1-34-:R-:W-:Y:S01]  /*2b60*/  I2FP.F32.S32 R16, R9 ;  /* 0x0000000900107245 */ /* 0x01afe20000201400 */
[----:B------:R-:W-:Y:S01]  /*2b70*/  IMAD.IADD R6, R6, 0x1, -R3 ;  /* 0x0000000106067824 */ /* 0x000fe200078e0a03 */
[----:B------:R-:W-:Y:S01]  /*2b80*/  LEA R12, R7, UR10, 0x2 ;  /* 0x0000000a070c7c11 */ /* 0x000fe2000f8e10ff */
[----:B------:R-:W0:Y:S01]  /*2b90*/  LDS R8, [R8] ;  /* 0x0000000008087984 */ /* 0x000e220000000800 */
[--C-:B------:R-:W-:Y:S02]  /*2ba0*/  IMAD R14, R14, UR16, R5.reuse ;  /* 0x000000100e0e7c24 */ /* 0x100fe4000f8e0205 */
[----:B------:R-:W-:-:S02]  /*2bb0*/  IMAD R6, R6, UR16, R5 ;  /* 0x0000001006067c24 */ /* 0x000fc4000f8e0205 */
[----:B------:R-:W1:Y:S01]  /*2bc0*/  LDS R12, [R12] ;  /* 0x000000000c0c7984 */ /* 0x000e620000000800 */
[----:B------:R-:W-:Y:S02]  /*2bd0*/  LEA R14, R14, UR10, 0x2 ;  /* 0x0000000a0e0e7c11 */ /* 0x000fe4000f8e10ff */
[----:B------:R-:W-:-:S04]  /*2be0*/  LEA R6, R6, UR10, 0x2 ;  /* 0x0000000a06067c11 */ /* 0x000fc8000f8e10ff */
[----:B------:R-:W-:Y:S04]  /*2bf0*/  LDS R14, [R14] ;  /* 0x000000000e0e7984 */ /* 0x000fe80000000800 */
[----:B------:R-:W3:Y:S01]  /*2c00*/  LDS R6, [R6] ;  /* 0x0000000006067984 */ /* 0x000ee20000000800 */
[----:B0-----:R-:W-:Y:S02]  /*2c10*/  I2FP.F32.S32 R7, R8 ;  /* 0x0000000800077245 */ /* 0x001fe40000201400 */
[----:B-1----:R-:W-:-:S03]  /*2c20*/  I2FP.F32.S32 R3, R12 ;  /* 0x0000000c00037245 */ /* 0x002fc60000201400 */
[----:B-----5:R-:W-:-:S06]  /*2c30*/  FFMA R7, R7, R2, R16 ;  /* 0x0000000207077223 */ /* 0x020fcc0000000010 */
[----:B------:R-:W0:Y:S02]  /*2c40*/  F2I.TRUNC.NTZ R7, R7 ;  /* 0x0000000700077305 */ /* 0x000e24000020f100 */
[----:B0-----:R-:W-:Y:S02]  /*2c50*/  I2FP.F32.S32 R5, R7 ;  /* 0x0000000700057245 */ /* 0x001fe40000201400 */
[----:B---3--:R-:W-:-:S03]  /*2c60*/  I2FP.F32.S32 R7, R6 ;  /* 0x0000000600077245 */ /* 0x008fc60000201400 */
[----:B------:R-:W-:Y:S01]  /*2c70*/  FFMA R3, R2, R3, R5 ;  /* 0x0000000302037223 */ /* 0x000fe20000000005 */
[----:B------:R-:W-:-:S05]  /*2c80*/  I2FP.F32.S32 R5, R14 ;  /* 0x0000000e00057245 */ /* 0x000fca0000201400 */
[----:B------:R-:W0:Y:S02]  /*2c90*/  F2I.TRUNC.NTZ R3, R3 ;  /* 0x0000000300037305 */ /* 0x000e24000020f100 */
[----:B0-----:R-:W-:-:S05]  /*2ca0*/  I2FP.F32.S32 R9, R3 ;  /* 0x0000000300097245 */ /* 0x001fca0000201400 */
[----:B------:R-:W-:-:S06]  /*2cb0*/  FFMA R5, R2, R5, R9 ;  /* 0x0000000502057223 */ /* 0x000fcc0000000009 */
[----:B------:R-:W0:Y:S02]  /*2cc0*/  F2I.TRUNC.NTZ R5, R5 ;  /* 0x0000000500057305 */ /* 0x000e24000020f100 */
[----:B0-----:R-:W-:-:S05]  /*2cd0*/  I2FP.F32.S32 R9, R5 ;  /* 0x0000000500097245 */ /* 0x001fca0000201400 */
[----:B------:R-:W-:-:S06]  /*2ce0*/  FFMA R9, R2, R7, R9 ;  /* 0x0000000702097223 */ /* 0x000fcc0000000009 */
[----:B------:R-:W0:Y:S02]  /*2cf0*/  F2I.TRUNC.NTZ R9, R9 ;  /* 0x0000000900097305 */ /* 0x000e24000020f100 */
.L_x_19:
[----:B0-----:R-:W0:Y:S01]  /*2d00*/  LDC.64 R2, c[0x0][0x388] ;  /* 0x0000e200ff027b82 */ /* 0x001e220000000a00 */
[----:B------:R-:W5:Y:S01]  /*2d10*/  LDCU UR4, c[0x0][0x398] ;  /* 0x00007300ff0477ac */ /* 0x000f620008000800 */
[----:B------:R-:W-:Y:S01]  /*2d20*/  IADD3 R4, PT, PT, R4, UR7, RZ ;  /* 0x0000000704047c10 */ /* 0x000fe2000fffe0ff */
[----:B------:R-:W-:-:S04]  /*2d30*/  VIADD R5, R0, UR6 ;  /* 0x0000000600057c36 */ /* 0x000fc80008000000 */
[----:B-----5:R-:W-:-:S04]  /*2d40*/  IMAD R5, R4, UR4, R5 ;  /* 0x0000000404057c24 */ /* 0x020fc8000f8e0205 */
[----:B0-----:R-:W-:-:S05]  /*2d50*/  IMAD.WIDE R2, R5, 0x4, R2 ;  /* 0x0000000405027825 */ /* 0x001fca00078e0202 */
[----:B-1-34-:R-:W-:Y:S01]  /*2d60*/  STG.E desc[UR14][R2.64], R9 ;  /* 0x0000000902007986 */ /* 0x01afe2000c10190e */
[----:B------:R-:W-:Y:S05]  /*2d70*/  EXIT ;  /* 0x000000000000794d */ /* 0x000fea0003800000 */
.L_x_23:
[----:B------:R-:W-:-:S00]  /*2d80*/  BRA `(.L_x_23) ;  /* 0xfffffffc00fc7947 */ /* 0x000fc0000383ffff */
[----:B------:R-:W-:-:S00]  /*2d90*/  NOP ;  /* 0x0000000000007918 */ /* 0x000fc00000000000 */
        /* <DEDUP_REMOVED lines=14> */
.L_x_24:


//--------------------- .nv.shared._Z17_2Dstencil_globalPiS_Pfiiii --------------------------
	.section	.nv.shared._Z17_2Dstencil_globalPiS_Pfiiii,"aw",@nobits
	.sectionflags	@""
	.align	16
	.zero		1024


//--------------------- .nv.shared.reserved.0     --------------------------
	.section	.nv.shared.reserved.0,"aw",@nobits
	.weak		__nv_reservedSMEM_offset_0_alias
	.size		__nv_reservedSMEM_offset_0_alias, 0, 64
	.other		__nv_reservedSMEM_offset_0_alias,@"STO_CUDA_RESERVED_SHARED STV_DEFAULT"
__nv_reservedSMEM_offset_0_alias:
	.zero		0
	.zero		64


//--------------------- .nv.constant0._Z17_2Dstencil_globalPiS_Pfiiii --------------------------
	.section	.nv.constant0._Z17_2Dstencil_globalPiS_Pfiiii,"a",@progbits
	.sectionflags	@""
	.align	4
.nv.constant0._Z17_2Dstencil_globalPiS_Pfiiii:
	.zero		936


//--------------------- SYMBOLS --------------------------

	.type		.nv.reservedSmem.offset0,@object
	.size		.nv.reservedSmem.offset0,0x4
	.type		.nv.reservedSmem.cap,@object
	.size		.nv.reservedSmem.cap,0x4
